//
// Generated by NVIDIA NVVM Compiler
//
// Compiler Build ID: CL-36424714
// Cuda compilation tools, release 13.0, V13.0.88
// Based on NVVM 20.0.0
//

.version 9.0
.target sm_100
.address_size 64

	// .globl	_Z10kernel_ddcPfS_S_fS_S_
.global .align 4 .b8 mixed_data_re[65536];
.global .align 4 .b8 mixed_data_im[65536];
// _ZZ10kernel_ddcPfS_S_fS_S_E17fir_coeffs_shared has been demoted

.visible .entry _Z10kernel_ddcPfS_S_fS_S_(
	.param .u64 .ptr .align 1 _Z10kernel_ddcPfS_S_fS_S__param_0,
	.param .u64 .ptr .align 1 _Z10kernel_ddcPfS_S_fS_S__param_1,
	.param .u64 .ptr .align 1 _Z10kernel_ddcPfS_S_fS_S__param_2,
	.param .f32 _Z10kernel_ddcPfS_S_fS_S__param_3,
	.param .u64 .ptr .align 1 _Z10kernel_ddcPfS_S_fS_S__param_4,
	.param .u64 .ptr .align 1 _Z10kernel_ddcPfS_S_fS_S__param_5
)
{
	.reg .pred 	%p<13>;
	.reg .b32 	%r<39>;
	.reg .b32 	%f<120>;
	.reg .b64 	%rd<28>;
	// demoted variable
	.shared .align 4 .b8 _ZZ10kernel_ddcPfS_S_fS_S_E17fir_coeffs_shared[2048];
	ld.param.u64 	%rd10, [_Z10kernel_ddcPfS_S_fS_S__param_0];
	ld.param.u64 	%rd11, [_Z10kernel_ddcPfS_S_fS_S__param_1];
	ld.param.u64 	%rd9, [_Z10kernel_ddcPfS_S_fS_S__param_2];
	ld.param.f32 	%f6, [_Z10kernel_ddcPfS_S_fS_S__param_3];
	ld.param.u64 	%rd12, [_Z10kernel_ddcPfS_S_fS_S__param_4];
	ld.param.u64 	%rd13, [_Z10kernel_ddcPfS_S_fS_S__param_5];
	cvta.to.global.u64 	%rd1, %rd13;
	cvta.to.global.u64 	%rd2, %rd12;
	cvta.to.global.u64 	%rd3, %rd10;
	cvta.to.global.u64 	%rd14, %rd11;
	mov.u32 	%r1, %tid.x;
	mul.wide.u32 	%rd15, %r1, 4;
	add.s64 	%rd16, %rd14, %rd15;
	ld.global.f32 	%f7, [%rd16];
	shl.b32 	%r13, %r1, 2;
	mov.u32 	%r14, _ZZ10kernel_ddcPfS_S_fS_S_E17fir_coeffs_shared;
	add.s32 	%r15, %r14, %r13;
	st.shared.f32 	[%r15], %f7;
	mov.u32 	%r2, %ctaid.x;
	shl.b32 	%r16, %r2, 12;
	or.b32  	%r17, %r16, %r1;
	add.s32 	%r3, %r17, 4096;
	mov.f32 	%f8, 0f4ECC1618;
	div.rn.f32 	%f9, %f8, %f6;
	mov.f32 	%f10, 0f46800000;
	div.rn.f32 	%f11, %f10, %f9;
	mul.f32 	%f12, %f11, 0f39000000;
	fma.rn.f32 	%f1, %f11, 0f39000000, %f12;
	mov.b32 	%r36, -1;
	mov.u64 	%rd18, mixed_data_re;
	mov.u64 	%rd19, mixed_data_im;
$L__BB0_1:
	shl.b32 	%r18, %r36, 8;
	add.s32 	%r5, %r3, %r18;
	mul.wide.s32 	%rd17, %r5, 4;
	add.s64 	%rd4, %rd3, %rd17;
	ld.global.f32 	%f13, [%rd4];
	cvt.rn.f32.s32 	%f14, %r5;
	mul.f32 	%f15, %f1, %f14;
	mul.f32 	%f16, %f15, 0fBF000000;
	add.f32 	%f17, %f16, %f16;
	cvt.rni.f32.f32 	%f18, %f17;
	cvt.rzi.s32.f32 	%r19, %f18;
	fma.rn.f32 	%f19, %f18, 0fBF000000, %f16;
	mul.rn.f32 	%f20, %f19, %f19;
	fma.rn.f32 	%f21, %f20, 0fBF17ACC9, 0f40233590;
	fma.rn.f32 	%f22, %f20, 0f3E684E12, 0fBFAAD2E0;
	fma.rn.f32 	%f23, %f21, %f20, 0fC0A55DF6;
	fma.rn.f32 	%f24, %f22, %f20, 0f4081E0CF;
	fma.rn.f32 	%f25, %f20, %f19, 0f00000000;
	fma.rn.f32 	%f26, %f24, %f20, 0fC09DE9E6;
	fma.rn.f32 	%f27, %f23, %f25, 0f00000000;
	fma.rn.f32 	%f28, %f26, %f20, 0f3F800000;
	fma.rn.f32 	%f29, %f19, 0f40490FDB, %f27;
	and.b32  	%r20, %r19, 1;
	setp.eq.b32 	%p1, %r20, 1;
	selp.f32 	%f30, %f28, %f29, %p1;
	selp.f32 	%f31, %f29, %f28, %p1;
	and.b32  	%r21, %r19, 2;
	setp.eq.s32 	%p2, %r21, 0;
	neg.f32 	%f32, %f30;
	selp.f32 	%f33, %f30, %f32, %p2;
	add.s32 	%r22, %r19, 1;
	and.b32  	%r23, %r22, 2;
	setp.eq.s32 	%p3, %r23, 0;
	mov.f32 	%f34, 0f00000000;
	sub.f32 	%f35, %f34, %f31;
	selp.f32 	%f36, %f31, %f35, %p3;
	cvt.rzi.f32.f32 	%f37, %f16;
	setp.eq.f32 	%p4, %f16, %f37;
	mul.rn.f32 	%f38, %f16, %f34;
	selp.f32 	%f39, %f38, %f33, %p4;
	abs.f32 	%f40, %f16;
	setp.gt.f32 	%p5, %f40, 0f4B800000;
	mov.f32 	%f41, 0f3F800000;
	add.rn.f32 	%f42, %f39, %f41;
	selp.f32 	%f43, %f42, %f36, %p5;
	mul.f32 	%f44, %f43, %f13;
	mul.f32 	%f45, %f39, %f13;
	add.s64 	%rd5, %rd2, %rd17;
	st.global.f32 	[%rd5], %f44;
	add.s64 	%rd6, %rd1, %rd17;
	st.global.f32 	[%rd6], %f45;
	add.s64 	%rd7, %rd18, %rd17;
	st.global.f32 	[%rd7], %f44;
	add.s64 	%rd8, %rd19, %rd17;
	st.global.f32 	[%rd8], %f45;
	setp.eq.s32 	%p6, %r36, 15;
	@%p6 bra 	$L__BB0_3;
	add.s32 	%r24, %r5, 256;
	ld.global.f32 	%f46, [%rd4+1024];
	cvt.rn.f32.s32 	%f47, %r24;
	mul.f32 	%f48, %f1, %f47;
	mul.f32 	%f49, %f48, 0fBF000000;
	add.f32 	%f50, %f49, %f49;
	cvt.rni.f32.f32 	%f51, %f50;
	cvt.rzi.s32.f32 	%r25, %f51;
	fma.rn.f32 	%f52, %f51, 0fBF000000, %f49;
	mul.rn.f32 	%f53, %f52, %f52;
	fma.rn.f32 	%f54, %f53, 0fBF17ACC9, 0f40233590;
	fma.rn.f32 	%f55, %f53, 0f3E684E12, 0fBFAAD2E0;
	fma.rn.f32 	%f56, %f54, %f53, 0fC0A55DF6;
	fma.rn.f32 	%f57, %f55, %f53, 0f4081E0CF;
	fma.rn.f32 	%f58, %f53, %f52, 0f00000000;
	fma.rn.f32 	%f59, %f57, %f53, 0fC09DE9E6;
	fma.rn.f32 	%f60, %f56, %f58, 0f00000000;
	fma.rn.f32 	%f61, %f59, %f53, 0f3F800000;
	fma.rn.f32 	%f62, %f52, 0f40490FDB, %f60;
	and.b32  	%r26, %r25, 1;
	setp.eq.b32 	%p7, %r26, 1;
	selp.f32 	%f63, %f61, %f62, %p7;
	selp.f32 	%f64, %f62, %f61, %p7;
	and.b32  	%r27, %r25, 2;
	setp.eq.s32 	%p8, %r27, 0;
	neg.f32 	%f65, %f63;
	selp.f32 	%f66, %f63, %f65, %p8;
	add.s32 	%r28, %r25, 1;
	and.b32  	%r29, %r28, 2;
	setp.eq.s32 	%p9, %r29, 0;
	mov.f32 	%f67, 0f00000000;
	sub.f32 	%f68, %f67, %f64;
	selp.f32 	%f69, %f64, %f68, %p9;
	cvt.rzi.f32.f32 	%f70, %f49;
	setp.eq.f32 	%p10, %f49, %f70;
	mul.rn.f32 	%f71, %f49, %f67;
	selp.f32 	%f72, %f71, %f66, %p10;
	abs.f32 	%f73, %f49;
	setp.gt.f32 	%p11, %f73, 0f4B800000;
	mov.f32 	%f74, 0f3F800000;
	add.rn.f32 	%f75, %f72, %f74;
	selp.f32 	%f76, %f75, %f69, %p11;
	mul.f32 	%f77, %f76, %f46;
	mul.f32 	%f78, %f72, %f46;
	st.global.f32 	[%rd5+1024], %f77;
	st.global.f32 	[%rd6+1024], %f78;
	st.global.f32 	[%rd7+1024], %f77;
	st.global.f32 	[%rd8+1024], %f78;
	add.s32 	%r36, %r36, 2;
	bra.uni 	$L__BB0_1;
$L__BB0_3:
	bar.sync 	0;
	mad.lo.s32 	%r37, %r1, 15, %r3;
	mov.f32 	%f118, 0f00000000;
	mov.b32 	%r38, 16;
	mov.f32 	%f119, %f118;
$L__BB0_4:
	mul.wide.s32 	%rd20, %r37, 4;
	mov.u64 	%rd21, mixed_data_re;
	add.s64 	%rd22, %rd21, %rd20;
	mov.u64 	%rd23, mixed_data_im;
	add.s64 	%rd24, %rd23, %rd20;
	mov.u32 	%r31, _ZZ10kernel_ddcPfS_S_fS_S_E17fir_coeffs_shared;
	add.s32 	%r32, %r31, %r38;
	ld.shared.f32 	%f80, [%r32+-16];
	ld.global.f32 	%f81, [%rd22];
	ld.global.f32 	%f82, [%rd24];
	fma.rn.f32 	%f83, %f80, %f81, %f119;
	fma.rn.f32 	%f84, %f80, %f82, %f118;
	ld.shared.f32 	%f85, [%r32+-12];
	ld.global.f32 	%f86, [%rd22+-4];
	ld.global.f32 	%f87, [%rd24+-4];
	fma.rn.f32 	%f88, %f85, %f86, %f83;
	fma.rn.f32 	%f89, %f85, %f87, %f84;
	ld.shared.f32 	%f90, [%r32+-8];
	ld.global.f32 	%f91, [%rd22+-8];
	ld.global.f32 	%f92, [%rd24+-8];
	fma.rn.f32 	%f93, %f90, %f91, %f88;
	fma.rn.f32 	%f94, %f90, %f92, %f89;
	ld.shared.f32 	%f95, [%r32+-4];
	ld.global.f32 	%f96, [%rd22+-12];
	ld.global.f32 	%f97, [%rd24+-12];
	fma.rn.f32 	%f98, %f95, %f96, %f93;
	fma.rn.f32 	%f99, %f95, %f97, %f94;
	ld.shared.f32 	%f100, [%r32];
	ld.global.f32 	%f101, [%rd22+-16];
	ld.global.f32 	%f102, [%rd24+-16];
	fma.rn.f32 	%f103, %f100, %f101, %f98;
	fma.rn.f32 	%f104, %f100, %f102, %f99;
	ld.shared.f32 	%f105, [%r32+4];
	ld.global.f32 	%f106, [%rd22+-20];
	ld.global.f32 	%f107, [%rd24+-20];
	fma.rn.f32 	%f108, %f105, %f106, %f103;
	fma.rn.f32 	%f109, %f105, %f107, %f104;
	ld.shared.f32 	%f110, [%r32+8];
	ld.global.f32 	%f111, [%rd22+-24];
	ld.global.f32 	%f112, [%rd24+-24];
	fma.rn.f32 	%f113, %f110, %f111, %f108;
	fma.rn.f32 	%f114, %f110, %f112, %f109;
	ld.shared.f32 	%f115, [%r32+12];
	ld.global.f32 	%f116, [%rd22+-28];
	ld.global.f32 	%f117, [%rd24+-28];
	fma.rn.f32 	%f119, %f115, %f116, %f113;
	fma.rn.f32 	%f118, %f115, %f117, %f114;
	add.s32 	%r38, %r38, 32;
	add.s32 	%r37, %r37, -8;
	setp.ne.s32 	%p12, %r38, 1040;
	@%p12 bra 	$L__BB0_4;
	cvta.to.global.u64 	%rd25, %rd9;
	shl.b32 	%r33, %r2, 9;
	shl.b32 	%r34, %r1, 1;
	add.s32 	%r35, %r33, %r34;
	mul.wide.s32 	%rd26, %r35, 4;
	add.s64 	%rd27, %rd25, %rd26;
	st.global.f32 	[%rd27], %f119;
	st.global.f32 	[%rd27+4], %f118;
	ret;

}


// ===== COMPILED SASS (sm_100) =====

	.target	sm_100

	.elftype	@"ET_EXEC"


//--------------------- .note.nv.tkinfo           --------------------------
	.section	.note.nv.tkinfo,"",@"SHT_NOTE"
	.sectionflags	@"SHF_NOTE_NV_TKINFO"
	.tkinfo
        /*0018*/ 	.word	0x00000002
        /*0030*/ 	.string	""
        /*0030*/ 	.string	"ptxas"
        /*0030*/ 	.string	"Cuda compilation tools, release 13.0, V13.0.88"
        /*0030*/ 	.string	"Build cuda_13.0.r13.0/compiler.36424714_0"
        /*0030*/ 	.string	"-arch sm_100 -m 64 "



//--------------------- .note.nv.cuinfo           --------------------------
	.section	.note.nv.cuinfo,"",@"SHT_NOTE"
	.sectionflags	@"SHF_NOTE_NV_CUINFO"
        /*0018*/ 	.short	0x0002
        /*001a*/ 	.short	0x0064
        /*001c*/ 	.short	0x0082
	.zero		2


//--------------------- .nv.info                  --------------------------
	.section	.nv.info,"",@"SHT_CUDA_INFO"
	.align	4


	//----- nvinfo : EIATTR_REGCOUNT
	.align		4
        /*0000*/ 	.byte	0x04, 0x2f
        /*0002*/ 	.short	(.L_3 - .L_2)
	.align		4
.L_2:
        /*0004*/ 	.word	index@(_Z10kernel_ddcPfS_S_fS_S_)
        /*0008*/ 	.word	0x00000028


	//----- nvinfo : EIATTR_FRAME_SIZE
	.align		4
.L_3:
        /*000c*/ 	.byte	0x04, 0x11
        /*000e*/ 	.short	(.L_5 - .L_4)
	.align		4
.L_4:
        /*0010*/ 	.word	index@($__internal_0_$__cuda_sm3x_div_rn_noftz_f32_slowpath)
        /*0014*/ 	.word	0x00000000


	//----- nvinfo : EIATTR_FRAME_SIZE
	.align		4
.L_5:
        /*0018*/ 	.byte	0x04, 0x11
        /*001a*/ 	.short	(.L_7 - .L_6)
	.align		4
.L_6:
        /*001c*/ 	.word	index@(_Z10kernel_ddcPfS_S_fS_S_)
        /*0020*/ 	.word	0x00000000


	//----- nvinfo : EIATTR_MIN_STACK_SIZE
	.align		4
.L_7:
        /*0024*/ 	.byte	0x04, 0x12
        /*0026*/ 	.short	(.L_9 - .L_8)
	.align		4
.L_8:
        /*0028*/ 	.word	index@(_Z10kernel_ddcPfS_S_fS_S_)
        /*002c*/ 	.word	0x00000000
.L_9:


//--------------------- .nv.compat                --------------------------
	.section	.nv.compat,"",@"SHT_CUDA_COMPAT_INFO"
	.align	4
        /*0000*/ 	.byte	0x02, 0x09, 0x00, 0x00, 0x02, 0x02, 0x01, 0x00, 0x02, 0x05, 0x05, 0x00, 0x03, 0x07, 0x01, 0x01
        /*0010*/ 	.byte	0x02, 0x03, 0x00, 0x00, 0x02, 0x06, 0x01, 0x00, 0x04, 0x0b, 0x08, 0x00, 0x01, 0x00, 0x00, 0x00
        /*0020*/ 	.byte	0x00, 0x00, 0x00, 0x00


//--------------------- .nv.info._Z10kernel_ddcPfS_S_fS_S_ --------------------------
	.section	.nv.info._Z10kernel_ddcPfS_S_fS_S_,"",@"SHT_CUDA_INFO"
	.sectionflags	@""
	.align	4


	//----- nvinfo : EIATTR_CUDA_API_VERSION
	.align		4
        /*0000*/ 	.byte	0x04, 0x37
        /*0002*/ 	.short	(.L_11 - .L_10)
.L_10:
        /*0004*/ 	.word	0x00000082


	//----- nvinfo : EIATTR_KPARAM_INFO
	.align		4
.L_11:
        /*0008*/ 	.byte	0x04, 0x17
        /*000a*/ 	.short	(.L_13 - .L_12)
.L_12:
        /*000c*/ 	.word	0x00000000
        /*0010*/ 	.short	0x0005
        /*0012*/ 	.short	0x0028
        /*0014*/ 	.byte	0x00, 0xf5, 0x21, 0x00


	//----- nvinfo : EIATTR_KPARAM_INFO
	.align		4
.L_13:
        /*0018*/ 	.byte	0x04, 0x17
        /*001a*/ 	.short	(.L_15 - .L_14)
.L_14:
        /*001c*/ 	.word	0x00000000
        /*0020*/ 	.short	0x0004
        /*0022*/ 	.short	0x0020
        /*0024*/ 	.byte	0x00, 0xf5, 0x21, 0x00


	//----- nvinfo : EIATTR_KPARAM_INFO
	.align		4
.L_15:
        /*0028*/ 	.byte	0x04, 0x17
        /*002a*/ 	.short	(.L_17 - .L_16)
.L_16:
        /*002c*/ 	.word	0x00000000
        /*0030*/ 	.short	0x0003
        /*0032*/ 	.short	0x0018
        /*0034*/ 	.byte	0x00, 0xf0, 0x11, 0x00


	//----- nvinfo : EIATTR_KPARAM_INFO
	.align		4
.L_17:
        /*0038*/ 	.byte	0x04, 0x17
        /*003a*/ 	.short	(.L_19 - .L_18)
.L_18:
        /*003c*/ 	.word	0x00000000
        /*0040*/ 	.short	0x0002
        /*0042*/ 	.short	0x0010
        /*0044*/ 	.byte	0x00, 0xf5, 0x21, 0x00


	//----- nvinfo : EIATTR_KPARAM_INFO
	.align		4
.L_19:
        /*0048*/ 	.byte	0x04, 0x17
        /*004a*/ 	.short	(.L_21 - .L_20)
.L_20:
        /*004c*/ 	.word	0x00000000
        /*0050*/ 	.short	0x0001
        /*0052*/ 	.short	0x0008
        /*0054*/ 	.byte	0x00, 0xf5, 0x21, 0x00


	//----- nvinfo : EIATTR_KPARAM_INFO
	.align		4
.L_21:
        /*0058*/ 	.byte	0x04, 0x17
        /*005a*/ 	.short	(.L_23 - .L_22)
.L_22:
        /*005c*/ 	.word	0x00000000
        /*0060*/ 	.short	0x0000
        /*0062*/ 	.short	0x0000
        /*0064*/ 	.byte	0x00, 0xf5, 0x21, 0x00


	//----- nvinfo : EIATTR_SPARSE_MMA_MASK
	.align		4
.L_23:
        /*0068*/ 	.byte	0x03, 0x50
        /*006a*/ 	.short	0x0000


	//----- nvinfo : EIATTR_MAXREG_COUNT
	.align		4
        /*006c*/ 	.byte	0x03, 0x1b
        /*006e*/ 	.short	0x00ff


	//----- nvinfo : EIATTR_NUM_BARRIERS
	.align		4
        /*0070*/ 	.byte	0x02, 0x4c
        /*0072*/ 	.byte	0x01
	.zero		1


	//----- nvinfo : EIATTR_MERCURY_ISA_VERSION
	.align		4
        /*0074*/ 	.byte	0x03, 0x5f
        /*0076*/ 	.short	0x0101


	//----- nvinfo : EIATTR_VRC_CTA_INIT_COUNT
	.align		4
        /*0078*/ 	.byte	0x02, 0x4a
	.zero		1
	.zero		1


	//----- nvinfo : EIATTR_EXIT_INSTR_OFFSETS
	.align		4
        /*007c*/ 	.byte	0x04, 0x1c
        /*007e*/ 	.short	(.L_25 - .L_24)


	//   ....[0]....
.L_24:
        /*0080*/ 	.word	0x000015e0


	//----- nvinfo : EIATTR_CRS_STACK_SIZE
	.align		4
.L_25:
        /*0084*/ 	.byte	0x04, 0x1e
        /*0086*/ 	.short	(.L_27 - .L_26)
.L_26:
        /*0088*/ 	.word	0x00000000


	//----- nvinfo : EIATTR_CBANK_PARAM_SIZE
	.align		4
.L_27:
        /*008c*/ 	.byte	0x03, 0x19
        /*008e*/ 	.short	0x0030


	//----- nvinfo : EIATTR_PARAM_CBANK
	.align		4
        /*0090*/ 	.byte	0x04, 0x0a
        /*0092*/ 	.short	(.L_29 - .L_28)
	.align		4
.L_28:
        /*0094*/ 	.word	index@(.nv.constant0._Z10kernel_ddcPfS_S_fS_S_)
        /*0098*/ 	.short	0x0380
        /*009a*/ 	.short	0x0030


	//----- nvinfo : EIATTR_SW_WAR
	.align		4
.L_29:
        /*009c*/ 	.byte	0x04, 0x36
        /*009e*/ 	.short	(.L_31 - .L_30)
.L_30:
        /*00a0*/ 	.word	0x00000008
.L_31:


//--------------------- .nv.callgraph             --------------------------
	.section	.nv.callgraph,"",@"SHT_CUDA_CALLGRAPH"
	.align	4
	.sectionentsize	8
	.align		4
        /*0000*/ 	.word	0x00000000
	.align		4
        /*0004*/ 	.word	0xffffffff
	.align		4
        /*0008*/ 	.word	0x00000000
	.align		4
        /*000c*/ 	.word	0xfffffffe
	.align		4
        /*0010*/ 	.word	0x00000000
	.align		4
        /*0014*/ 	.word	0xfffffffd
	.align		4
        /*0018*/ 	.word	0x00000000
	.align		4
        /*001c*/ 	.word	0xfffffffc


//--------------------- .nv.constant4             --------------------------
	.section	.nv.constant4,"a",@progbits
	.align	8
	.align		8
.nv.constant4:
        /*0000*/ 	.dword	mixed_data_re
	.align		8
        /*0008*/ 	.dword	mixed_data_im


//--------------------- .text._Z10kernel_ddcPfS_S_fS_S_ --------------------------
	.section	.text._Z10kernel_ddcPfS_S_fS_S_,"ax",@progbits
	.align	128
        .global         _Z10kernel_ddcPfS_S_fS_S_
        .type           _Z10kernel_ddcPfS_S_fS_S_,@function
        .size           _Z10kernel_ddcPfS_S_fS_S_,(.L_x_13 - _Z10kernel_ddcPfS_S_fS_S_)
        .other          _Z10kernel_ddcPfS_S_fS_S_,@"STO_CUDA_ENTRY STV_DEFAULT"
_Z10kernel_ddcPfS_S_fS_S_:
.text._Z10kernel_ddcPfS_S_fS_S_:
[----:B------:R-:W-:Y:S01]  /*0000*/  LDC R1, c[0x0][0x37c] ;  /* 0x0000df00ff017b82 */ /* 0x000fe20000000800 */
[----:B------:R-:W0:Y:S07]  /*0010*/  S2R R2, SR_TID.X ;  /* 0x0000000000027919 */ /* 0x000e2e0000002100 */
[----:B------:R-:W0:Y:S01]  /*0020*/  LDC.64 R4, c[0x0][0x388] ;  /* 0x0000e200ff047b82 */ /* 0x000e220000000a00 */
[----:B------:R-:W1:Y:S07]  /*0030*/  LDCU.64 UR6, c[0x0][0x358] ;  /* 0x00006b00ff0677ac */ /* 0x000e6e0008000a00 */
[----:B------:R-:W2:Y:S01]  /*0040*/  LDC R8, c[0x0][0x398] ;  /* 0x0000e600ff087b82 */ /* 0x000ea20000000800 */
[----:B0-----:R-:W-:-:S06]  /*0050*/  IMAD.WIDE.U32 R4, R2, 0x4, R4 ;  /* 0x0000000402047825 */ /* 0x001fcc00078e0004 */
[----:B-1----:R0:W3:Y:S01]  /*0060*/  LDG.E R4, desc[UR6][R4.64] ;  /* 0x0000000604047981 */ /* 0x0020e2000c1e1900 */
[----:B------:R-:W1:Y:S01]  /*0070*/  S2UR UR5, SR_CgaCtaId ;  /* 0x00000000000579c3 */ /* 0x000e620000008800 */
[----:B--2---:R-:W2:Y:S01]  /*0080*/  MUFU.RCP R0, R8 ;  /* 0x0000000800007308 */ /* 0x004ea20000001000 */
[----:B------:R-:W-:Y:S01]  /*0090*/  UMOV UR4, 0x400 ;  /* 0x0000040000047882 */ /* 0x000fe20000000000 */
[----:B------:R-:W4:Y:S01]  /*00a0*/  S2R R3, SR_CTAID.X ;  /* 0x0000000000037919 */ /* 0x000f220000002500 */
[----:B--2---:R-:W-:-:S04]  /*00b0*/  FFMA R9, R0, -R8, 1 ;  /* 0x3f80000000097423 */ /* 0x004fc80000000808 */
[----:B------:R-:W-:Y:S01]  /*00c0*/  FFMA R0, R0, R9, R0 ;  /* 0x0000000900007223 */ /* 0x000fe20000000000 */
[----:B-1----:R-:W-:-:S03]  /*00d0*/  ULEA UR4, UR5, UR4, 0x18 ;  /* 0x0000000405047291 */ /* 0x002fc6000f8ec0ff */
[----:B0-----:R-:W-:-:S03]  /*00e0*/  FFMA R5, R0, 1.71200000000000000000e+09, RZ ;  /* 0x4ecc161800057823 */ /* 0x001fc600000000ff */
[----:B------:R-:W-:Y:S01]  /*00f0*/  LEA R7, R2, UR4, 0x2 ;  /* 0x0000000402077c11 */ /* 0x000fe2000f8e10ff */
[----:B------:R-:W-:Y:S01]  /*0100*/  UMOV UR4, 0x4ecc1618 ;  /* 0x4ecc161800047882 */ /* 0x000fe20000000000 */
[----:B------:R-:W-:Y:S01]  /*0110*/  FFMA R6, R5, -R8, 1.71200000000000000000e+09 ;  /* 0x4ecc161805067423 */ /* 0x000fe20000000808 */
[----:B------:R-:W-:Y:S02]  /*0120*/  MOV R11, UR4 ;  /* 0x00000004000b7c02 */ /* 0x000fe40008000f00 */
[----:B----4-:R-:W-:Y:S01]  /*0130*/  SHF.L.U32 R29, R3, 0xc, RZ ;  /* 0x0000000c031d7819 */ /* 0x010fe200000006ff */
[----:B------:R-:W-:Y:S01]  /*0140*/  FFMA R5, R0, R6, R5 ;  /* 0x0000000600057223 */ /* 0x000fe20000000005 */
[----:B------:R-:W0:Y:S02]  /*0150*/  FCHK P0, R11, R8 ;  /* 0x000000080b007302 */ /* 0x000e240000000000 */
[----:B------:R-:W-:-:S04]  /*0160*/  LOP3.LUT R29, R29, R2, RZ, 0xfc, !PT ;  /* 0x000000021d1d7212 */ /* 0x000fc800078efcff */
[----:B------:R-:W-:Y:S01]  /*0170*/  IADD3 R27, PT, PT, R29, 0x1000, RZ ;  /* 0x000010001d1b7810 */ /* 0x000fe20007ffe0ff */
[----:B---3--:R1:W-:Y:S01]  /*0180*/  STS [R7], R4 ;  /* 0x0000000407007388 */ /* 0x0083e20000000800 */
[----:B0-----:R-:W-:Y:S05]  /*0190*/  @!P0 BRA `(.L_x_0) ;  /* 0x0000000000148947 */ /* 0x001fea0003800000 */
[----:B------:R-:W0:Y:S01]  /*01a0*/  LDC R5, c[0x0][0x398] ;  /* 0x0000e600ff057b82 */ /* 0x000e220000000800 */
[----:B------:R-:W-:Y:S01]  /*01b0*/  HFMA2 R0, -RZ, RZ, 27.1875, 0.00148773193359375 ;  /* 0x4ecc1618ff007431 */ /* 0x000fe200000001ff */
[----:B-1----:R-:W-:-:S07]  /*01c0*/  MOV R4, 0x1e0 ;  /* 0x000001e000047802 */ /* 0x002fce0000000f00 */
[----:B0-----:R-:W-:Y:S05]  /*01d0*/  CALL.REL.NOINC `($__internal_0_$__cuda_sm3x_div_rn_noftz_f32_slowpath) ;  /* 0x0000001400047944 */ /* 0x001fea0003c00000 */
[----:B------:R-:W-:-:S07]  /*01e0*/  MOV R5, R7 ;  /* 0x0000000700057202 */ /* 0x000fce0000000f00 */
.L_x_0:
[----:B------:R-:W1:Y:S01]  /*01f0*/  MUFU.RCP R0, R5 ;  /* 0x0000000500007308 */ /* 0x000e620000001000 */
[----:B------:R-:W-:Y:S02]  /*0200*/  UMOV UR4, 0x46800000 ;  /* 0x4680000000047882 */ /* 0x000fe40000000000 */
[----:B------:R-:W-:-:S05]  /*0210*/  MOV R6, UR4 ;  /* 0x0000000400067c02 */ /* 0x000fca0008000f00 */
[----:B------:R-:W0:Y:S01]  /*0220*/  FCHK P0, R6, R5 ;  /* 0x0000000506007302 */ /* 0x000e220000000000 */
[----:B-1----:R-:W-:-:S04]  /*0230*/  FFMA R7, R0, -R5, 1 ;  /* 0x3f80000000077423 */ /* 0x002fc80000000805 */
[----:B------:R-:W-:-:S04]  /*0240*/  FFMA R0, R0, R7, R0 ;  /* 0x0000000700007223 */ /* 0x000fc80000000000 */
[----:B------:R-:W-:-:S04]  /*0250*/  FFMA R4, R0, 16384, RZ ;  /* 0x4680000000047823 */ /* 0x000fc800000000ff */
[----:B------:R-:W-:-:S04]  /*0260*/  FFMA R7, R4, -R5, 16384 ;  /* 0x4680000004077423 */ /* 0x000fc80000000805 */
[----:B------:R-:W-:Y:S01]  /*0270*/  FFMA R0, R0, R7, R4 ;  /* 0x0000000700007223 */ /* 0x000fe20000000004 */
[----:B0-----:R-:W-:Y:S06]  /*0280*/  @!P0 BRA `(.L_x_1) ;  /* 0x0000000000108947 */ /* 0x001fec0003800000 */
[----:B------:R-:W-:Y:S01]  /*0290*/  HFMA2 R0, -RZ, RZ, 6.5, 0 ;  /* 0x46800000ff007431 */ /* 0x000fe200000001ff */
[----:B------:R-:W-:-:S07]  /*02a0*/  MOV R4, 0x2c0 ;  /* 0x000002c000047802 */ /* 0x000fce0000000f00 */
[----:B------:R-:W-:Y:S05]  /*02b0*/  CALL.REL.NOINC `($__internal_0_$__cuda_sm3x_div_rn_noftz_f32_slowpath) ;  /* 0x0000001000cc7944 */ /* 0x000fea0003c00000 */
[----:B------:R-:W-:-:S07]  /*02c0*/  MOV R0, R7 ;  /* 0x0000000700007202 */ /* 0x000fce0000000f00 */
.L_x_1:
[----:B------:R-:W0:Y:S01]  /*02d0*/  LDC.64 R6, c[0x0][0x380] ;  /* 0x0000e000ff067b82 */ /* 0x000e220000000a00 */
[----:B------:R-:W-:Y:S01]  /*02e0*/  IADD3 R29, PT, PT, R29, 0xf00, RZ ;  /* 0x00000f001d1d7810 */ /* 0x000fe20007ffe0ff */
[----:B------:R-:W-:Y:S01]  /*02f0*/  FMUL R5, R0, 0.0001220703125 ;  /* 0x3900000000057820 */ /* 0x000fe20000400000 */
[----:B------:R-:W-:Y:S01]  /*0300*/  HFMA2 R26, -RZ, RZ, 1.7724609375, -0.07476806640625 ;  /* 0x3f17acc9ff1a7431 */ /* 0x000fe200000001ff */
[----:B------:R-:W-:-:S04]  /*0310*/  MOV R28, 0x3e684e12 ;  /* 0x3e684e12001c7802 */ /* 0x000fc80000000f00 */
[----:B------:R-:W1:Y:S01]  /*0320*/  LDC.64 R20, c[0x4][0x8] ;  /* 0x01000200ff147b82 */ /* 0x000e620000000a00 */
[----:B0-----:R-:W-:-:S05]  /*0330*/  IMAD.WIDE R8, R29, 0x4, R6 ;  /* 0x000000041d087825 */ /* 0x001fca00078e0206 */
[----:B------:R-:W2:Y:S01]  /*0340*/  LDG.E R14, desc[UR6][R8.64] ;  /* 0x00000006080e7981 */ /* 0x000ea2000c1e1900 */
[----:B------:R-:W-:Y:S01]  /*0350*/  I2FP.F32.S32 R4, R29 ;  /* 0x0000001d00047245 */ /* 0x000fe20000201400 */
[----:B------:R-:W-:Y:S01]  /*0360*/  FFMA R5, R0, 0.0001220703125, R5 ;  /* 0x3900000000057823 */ /* 0x000fe20000000005 */
[----:B------:R-:W-:-:S03]  /*0370*/  MOV R30, 0xffffffff ;  /* 0xffffffff001e7802 */ /* 0x000fc60000000f00 */
[----:B------:R-:W-:-:S04]  /*0380*/  FMUL R4, R5, R4 ;  /* 0x0000000405047220 */ /* 0x000fc80000400000 */
[----:B------:R-:W-:-:S04]  /*0390*/  FMUL R15, R4, -0.5 ;  /* 0xbf000000040f7820 */ /* 0x000fc80000400000 */
[C---:B------:R-:W-:Y:S01]  /*03a0*/  FADD R10, R15.reuse, R15 ;  /* 0x0000000f0f0a7221 */ /* 0x040fe20000000000 */
[----:B------:R-:W0:Y:S01]  /*03b0*/  FRND.TRUNC R18, R15 ;  /* 0x0000000f00127307 */ /* 0x000e22000020d000 */
[----:B------:R-:W-:-:S07]  /*03c0*/  FSETP.GT.AND P0, PT, |R15|, 16777216, PT ;  /* 0x4b8000000f00780b */ /* 0x000fce0003f04200 */
[----:B------:R-:W3:Y:S01]  /*03d0*/  FRND R0, R10 ;  /* 0x0000000a00007307 */ /* 0x000ee20000201000 */
[----:B0-----:R-:W-:-:S07]  /*03e0*/  FSETP.NEU.AND P4, PT, R15, R18, PT ;  /* 0x000000120f00720b */ /* 0x001fce0003f8d000 */
[----:B------:R-:W0:Y:S01]  /*03f0*/  F2I.NTZ R16, R10 ;  /* 0x0000000a00107305 */ /* 0x000e220000203100 */
[----:B------:R-:W4:Y:S01]  /*0400*/  LDC.64 R18, c[0x4][RZ] ;  /* 0x01000000ff127b82 */ /* 0x000f220000000a00 */
[----:B---3--:R-:W-:-:S04]  /*0410*/  FFMA R0, R0, -0.5, R15 ;  /* 0xbf00000000007823 */ /* 0x008fc8000000000f */
[----:B------:R-:W-:-:S04]  /*0420*/  FMUL R11, R0, R0 ;  /* 0x00000000000b7220 */ /* 0x000fc80000400000 */
[C---:B------:R-:W-:Y:S01]  /*0430*/  FFMA R4, R11.reuse, -R26, 2.550144195556640625 ;  /* 0x402335900b047423 */ /* 0x040fe2000000081a */
[C---:B------:R-:W-:Y:S01]  /*0440*/  FFMA R12, R11.reuse, R28, -1.334560394287109375 ;  /* 0xbfaad2e00b0c7423 */ /* 0x040fe2000000001c */
[----:B------:R-:W-:Y:S01]  /*0450*/  FFMA R13, R0, R11, RZ ;  /* 0x0000000b000d7223 */ /* 0x000fe200000000ff */
[C---:B0-----:R-:W-:Y:S01]  /*0460*/  IADD3 R17, PT, PT, R16.reuse, 0x1, RZ ;  /* 0x0000000110117810 */ /* 0x041fe20007ffe0ff */
[C---:B------:R-:W-:Y:S01]  /*0470*/  FFMA R4, R11.reuse, R4, -5.1677198410034179688 ;  /* 0xc0a55df60b047423 */ /* 0x040fe20000000004 */
[C---:B------:R-:W-:Y:S01]  /*0480*/  FFMA R12, R11.reuse, R12, 4.0586924552917480469 ;  /* 0x4081e0cf0b0c7423 */ /* 0x040fe2000000000c */
[----:B------:R-:W-:Y:S02]  /*0490*/  LOP3.LUT R10, R16, 0x1, RZ, 0xc0, !PT ;  /* 0x00000001100a7812 */ /* 0x000fe400078ec0ff */
[----:B------:R-:W-:Y:S01]  /*04a0*/  FFMA R13, R4, R13, RZ ;  /* 0x0000000d040d7223 */ /* 0x000fe200000000ff */
[----:B------:R-:W-:Y:S01]  /*04b0*/  FFMA R12, R11, R12, -4.9348020553588867188 ;  /* 0xc09de9e60b0c7423 */ /* 0x000fe2000000000c */
[----:B------:R-:W-:-:S02]  /*04c0*/  LOP3.LUT P3, RZ, R17, 0x2, RZ, 0xc0, !PT ;  /* 0x0000000211ff7812 */ /* 0x000fc4000786c0ff */
[----:B------:R-:W-:Y:S01]  /*04d0*/  FFMA R17, R0, 3.1415927410125732422, R13 ;  /* 0x40490fdb00117823 */ /* 0x000fe2000000000d */
[----:B------:R-:W-:Y:S01]  /*04e0*/  ISETP.NE.U32.AND P1, PT, R10, 0x1, PT ;  /* 0x000000010a00780c */ /* 0x000fe20003f25070 */
[----:B------:R-:W-:Y:S01]  /*04f0*/  FFMA R0, R11, R12, 1 ;  /* 0x3f8000000b007423 */ /* 0x000fe2000000000c */
[----:B------:R-:W-:Y:S01]  /*0500*/  LOP3.LUT P2, RZ, R16, 0x2, RZ, 0xc0, !PT ;  /* 0x0000000210ff7812 */ /* 0x000fe2000784c0ff */
[----:B------:R-:W0:Y:S03]  /*0510*/  LDC.64 R10, c[0x0][0x3a0] ;  /* 0x0000e800ff0a7b82 */ /* 0x000e260000000a00 */
[----:B------:R-:W-:Y:S02]  /*0520*/  FSEL R4, R0, R17, !P1 ;  /* 0x0000001100047208 */ /* 0x000fe40004800000 */
[----:B------:R-:W-:Y:S02]  /*0530*/  FSEL R17, R17, R0, !P1 ;  /* 0x0000000011117208 */ /* 0x000fe40004800000 */
[----:B------:R-:W-:Y:S01]  /*0540*/  FSEL R23, R4, -R4, !P2 ;  /* 0x8000000404177208 */ /* 0x000fe20005000000 */
[----:B------:R-:W3:Y:S01]  /*0550*/  LDC.64 R12, c[0x0][0x3a8] ;  /* 0x0000ea00ff0c7b82 */ /* 0x000ee20000000a00 */
[----:B------:R-:W-:Y:S01]  /*0560*/  @!P4 FMUL R23, RZ, R15 ;  /* 0x0000000fff17c220 */ /* 0x000fe20000400000 */
[----:B------:R-:W-:-:S03]  /*0570*/  @P3 FADD R17, RZ, -R17 ;  /* 0x80000011ff113221 */ /* 0x000fc60000000000 */
[----:B------:R-:W-:Y:S01]  /*0580*/  @P0 FADD R17, R23, 1 ;  /* 0x3f80000017110421 */ /* 0x000fe20000000000 */
[----:B0-----:R-:W-:-:S04]  /*0590*/  IMAD.WIDE R24, R29, 0x4, R10 ;  /* 0x000000041d187825 */ /* 0x001fc800078e020a */
[C---:B--2---:R-:W-:Y:S01]  /*05a0*/  FMUL R33, R14.reuse, R23 ;  /* 0x000000170e217220 */ /* 0x044fe20000400000 */
[----:B------:R-:W-:Y:S01]  /*05b0*/  FMUL R31, R14, R17 ;  /* 0x000000110e1f7220 */ /* 0x000fe20000400000 */
[----:B---3--:R-:W-:-:S04]  /*05c0*/  IMAD.WIDE R22, R29, 0x4, R12 ;  /* 0x000000041d167825 */ /* 0x008fc800078e020c */
[C---:B----4-:R-:W-:Y:S01]  /*05d0*/  IMAD.WIDE R16, R29.reuse, 0x4, R18 ;  /* 0x000000041d107825 */ /* 0x050fe200078e0212 */
[----:B------:R0:W-:Y:S03]  /*05e0*/  STG.E desc[UR6][R24.64], R31 ;  /* 0x0000001f18007986 */ /* 0x0001e6000c101906 */
[----:B-1----:R-:W-:Y:S01]  /*05f0*/  IMAD.WIDE R14, R29, 0x4, R20 ;  /* 0x000000041d0e7825 */ /* 0x002fe200078e0214 */
[----:B------:R0:W-:Y:S04]  /*0600*/  STG.E desc[UR6][R22.64], R33 ;  /* 0x0000002116007986 */ /* 0x0001e8000c101906 */
[----:B------:R0:W-:Y:S04]  /*0610*/  STG.E desc[UR6][R16.64], R31 ;  /* 0x0000001f10007986 */ /* 0x0001e8000c101906 */
[----:B------:R0:W-:Y:S02]  /*0620*/  STG.E desc[UR6][R14.64], R33 ;  /* 0x000000210e007986 */ /* 0x0001e4000c101906 */
.L_x_2:
[----:B-1----:R1:W2:Y:S01]  /*0630*/  LDG.E R8, desc[UR6][R8.64+0x400] ;  /* 0x0004000608087981 */ /* 0x0022a2000c1e1900 */
[----:B------:R-:W-:Y:S02]  /*0640*/  IADD3 R29, PT, PT, R29, 0x100, RZ ;  /* 0x000001001d1d7810 */ /* 0x000fe40007ffe0ff */
[----:B------:R-:W-:Y:S02]  /*0650*/  IADD3 R30, PT, PT, R30, 0x2, RZ ;  /* 0x000000021e1e7810 */ /* 0x000fe40007ffe0ff */
[----:B------:R-:W-:-:S05]  /*0660*/  I2FP.F32.S32 R0, R29 ;  /* 0x0000001d00007245 */ /* 0x000fca0000201400 */
[----:B------:R-:W-:-:S04]  /*0670*/  FMUL R0, R5, R0 ;  /* 0x0000000005007220 */ /* 0x000fc80000400000 */
[----:B------:R-:W-:-:S04]  /*0680*/  FMUL R29, R0, -0.5 ;  /* 0xbf000000001d7820 */ /* 0x000fc80000400000 */
[C---:B0-----:R-:W-:Y:S01]  /*0690*/  FADD R33, R29.reuse, R29 ;  /* 0x0000001d1d217221 */ /* 0x041fe20000000000 */
[----:B------:R-:W0:Y:S01]  /*06a0*/  FRND.TRUNC R32, R29 ;  /* 0x0000001d00207307 */ /* 0x000e22000020d000 */
[----:B------:R-:W-:-:S07]  /*06b0*/  FSETP.GT.AND P0, PT, |R29|, 16777216, PT ;  /* 0x4b8000001d00780b */ /* 0x000fce0003f04200 */
[----:B------:R-:W3:Y:S01]  /*06c0*/  FRND R0, R33 ;  /* 0x0000002100007307 */ /* 0x000ee20000201000 */
[----:B0-----:R-:W-:Y:S01]  /*06d0*/  FSETP.NEU.AND P4, PT, R29, R32, PT ;  /* 0x000000201d00720b */ /* 0x001fe20003f8d000 */
[----:B---3--:R-:W-:-:S04]  /*06e0*/  FFMA R0, R0, -0.5, R29 ;  /* 0xbf00000000007823 */ /* 0x008fc8000000001d */
[----:B------:R-:W-:-:S04]  /*06f0*/  FMUL R31, R0, R0 ;  /* 0x00000000001f7220 */ /* 0x000fc80000400000 */
[C---:B------:R-:W-:Y:S01]  /*0700*/  FFMA R4, R31.reuse, -R26, 2.550144195556640625 ;  /* 0x402335901f047423 */ /* 0x040fe2000000081a */
[----:B-1----:R-:W-:Y:S01]  /*0710*/  FFMA R9, R0, R31, RZ ;  /* 0x0000001f00097223 */ /* 0x002fe200000000ff */
[C---:B------:R-:W-:Y:S02]  /*0720*/  FFMA R34, R31.reuse, R28, -1.334560394287109375 ;  /* 0xbfaad2e01f227423 */ /* 0x040fe4000000001c */
[C---:B------:R-:W-:Y:S02]  /*0730*/  FFMA R4, R31.reuse, R4, -5.1677198410034179688 ;  /* 0xc0a55df61f047423 */ /* 0x040fe40000000004 */
[C---:B------:R-:W-:Y:S02]  /*0740*/  FFMA R34, R31.reuse, R34, 4.0586924552917480469 ;  /* 0x4081e0cf1f227423 */ /* 0x040fe40000000022 */
[----:B------:R-:W-:Y:S02]  /*0750*/  FFMA R9, R4, R9, RZ ;  /* 0x0000000904097223 */ /* 0x000fe400000000ff */
[----:B------:R-:W0:Y:S01]  /*0760*/  F2I.NTZ R4, R33 ;  /* 0x0000002100047305 */ /* 0x000e220000203100 */
[----:B------:R-:W-:Y:S01]  /*0770*/  FFMA R34, R31, R34, -4.9348020553588867188 ;  /* 0xc09de9e61f227423 */ /* 0x000fe20000000022 */
[----:B------:R-:W-:-:S03]  /*0780*/  FFMA R0, R0, 3.1415927410125732422, R9 ;  /* 0x40490fdb00007823 */ /* 0x000fc60000000009 */
[----:B------:R-:W-:Y:S01]  /*0790*/  FFMA R31, R31, R34, 1 ;  /* 0x3f8000001f1f7423 */ /* 0x000fe20000000022 */
[C---:B0-----:R-:W-:Y:S02]  /*07a0*/  IADD3 R32, PT, PT, R4.reuse, 0x1, RZ ;  /* 0x0000000104207810 */ /* 0x041fe40007ffe0ff */
[----:B------:R-:W-:Y:S02]  /*07b0*/  LOP3.LUT R9, R4, 0x1, RZ, 0xc0, !PT ;  /* 0x0000000104097812 */ /* 0x000fe400078ec0ff */
[----:B------:R-:W-:Y:S02]  /*07c0*/  LOP3.LUT P3, RZ, R32, 0x2, RZ, 0xc0, !PT ;  /* 0x0000000220ff7812 */ /* 0x000fe4000786c0ff */
[----:B------:R-:W-:Y:S02]  /*07d0*/  ISETP.NE.U32.AND P1, PT, R9, 0x1, PT ;  /* 0x000000010900780c */ /* 0x000fe40003f25070 */
[----:B------:R-:W-:Y:S02]  /*07e0*/  LOP3.LUT P2, RZ, R4, 0x2, RZ, 0xc0, !PT ;  /* 0x0000000204ff7812 */ /* 0x000fe4000784c0ff */
[----:B------:R-:W-:-:S02]  /*07f0*/  FSEL R4, R31, R0, !P1 ;  /* 0x000000001f047208 */ /* 0x000fc40004800000 */
[----:B------:R-:W-:Y:S02]  /*0800*/  FSEL R31, R0, R31, !P1 ;  /* 0x0000001f001f7208 */ /* 0x000fe40004800000 */
[----:B------:R-:W-:Y:S01]  /*0810*/  FSEL R9, R4, -R4, !P2 ;  /* 0x8000000404097208 */ /* 0x000fe20005000000 */
[----:B------:R-:W-:Y:S01]  /*0820*/  @!P4 FMUL R9, RZ, R29 ;  /* 0x0000001dff09c220 */ /* 0x000fe20000400000 */
[----:B------:R-:W-:Y:S01]  /*0830*/  LEA R29, R30, R27, 0x8 ;  /* 0x0000001b1e1d7211 */ /* 0x000fe200078e40ff */
[----:B------:R-:W-:Y:S02]  /*0840*/  @P3 FADD R31, RZ, -R31 ;  /* 0x8000001fff1f3221 */ /* 0x000fe40000000000 */
[----:B------:R-:W-:-:S04]  /*0850*/  @P0 FADD R31, R9, 1 ;  /* 0x3f800000091f0421 */ /* 0x000fc80000000000 */
[C---:B--2---:R-:W-:Y:S01]  /*0860*/  FMUL R33, R8.reuse, R31 ;  /* 0x0000001f08217220 */ /* 0x044fe20000400000 */
[----:B------:R-:W-:Y:S01]  /*0870*/  FMUL R35, R8, R9 ;  /* 0x0000000908237220 */ /* 0x000fe20000400000 */
[----:B------:R-:W-:-:S03]  /*0880*/  IMAD.WIDE R8, R29, 0x4, R6 ;  /* 0x000000041d087825 */ /* 0x000fc600078e0206 */
[----:B------:R0:W-:Y:S04]  /*0890*/  STG.E desc[UR6][R24.64+0x400], R33 ;  /* 0x0004002118007986 */ /* 0x0001e8000c101906 */
[----:B------:R1:W-:Y:S04]  /*08a0*/  STG.E desc[UR6][R22.64+0x400], R35 ;  /* 0x0004002316007986 */ /* 0x0003e8000c101906 */
[----:B------:R2:W-:Y:S04]  /*08b0*/  STG.E desc[UR6][R16.64+0x400], R33 ;  /* 0x0004002110007986 */ /* 0x0005e8000c101906 */
[----:B------:R3:W-:Y:S04]  /*08c0*/  STG.E desc[UR6][R14.64+0x400], R35 ;  /* 0x000400230e007986 */ /* 0x0007e8000c101906 */
[----:B------:R-:W4:Y:S01]  /*08d0*/  LDG.E R31, desc[UR6][R8.64] ;  /* 0x00000006081f7981 */ /* 0x000f22000c1e1900 */
[----:B------:R-:W-:Y:S01]  /*08e0*/  I2FP.F32.S32 R0, R29 ;  /* 0x0000001d00007245 */ /* 0x000fe20000201400 */
[----:B0-----:R-:W-:-:S04]  /*08f0*/  IMAD.WIDE R24, R29, 0x4, R10 ;  /* 0x000000041d187825 */ /* 0x001fc800078e020a */
[----:B------:R-:W-:-:S04]  /*0900*/  FMUL R0, R5, R0 ;  /* 0x0000000005007220 */ /* 0x000fc80000400000 */
[----:B------:R-:W-:-:S04]  /*0910*/  FMUL R32, R0, -0.5 ;  /* 0xbf00000000207820 */ /* 0x000fc80000400000 */
[C---:B------:R-:W-:Y:S01]  /*0920*/  FADD R34, R32.reuse, R32 ;  /* 0x0000002020227221 */ /* 0x040fe20000000000 */
[----:B------:R-:W0:Y:S01]  /*0930*/  FRND.TRUNC R36, R32 ;  /* 0x0000002000247307 */ /* 0x000e22000020d000 */
[----:B------:R-:W-:-:S07]  /*0940*/  FSETP.GT.AND P0, PT, |R32|, 16777216, PT ;  /* 0x4b8000002000780b */ /* 0x000fce0003f04200 */
[----:B------:R-:W5:Y:S01]  /*0950*/  FRND R37, R34 ;  /* 0x0000002200257307 */ /* 0x000f620000201000 */
[----:B0-----:R-:W-:-:S07]  /*0960*/  FSETP.NEU.AND P4, PT, R32, R36, PT ;  /* 0x000000242000720b */ /* 0x001fce0003f8d000 */
[----:B-1----:R-:W0:Y:S01]  /*0970*/  F2I.NTZ R22, R34 ;  /* 0x0000002200167305 */ /* 0x002e220000203100 */
[----:B-----5:R-:W-:-:S04]  /*0980*/  FFMA R0, R37, -0.5, R32 ;  /* 0xbf00000025007823 */ /* 0x020fc80000000020 */
[----:B--2---:R-:W-:-:S04]  /*0990*/  FMUL R17, R0, R0 ;  /* 0x0000000000117220 */ /* 0x004fc80000400000 */
[C---:B------:R-:W-:Y:S01]  /*09a0*/  FFMA R4, R17.reuse, -R26, 2.550144195556640625 ;  /* 0x4023359011047423 */ /* 0x040fe2000000081a */
[C---:B---3--:R-:W-:Y:S01]  /*09b0*/  FFMA R14, R17.reuse, R28, -1.334560394287109375 ;  /* 0xbfaad2e0110e7423 */ /* 0x048fe2000000001c */
[----:B------:R-:W-:Y:S01]  /*09c0*/  FFMA R15, R0, R17, RZ ;  /* 0x00000011000f7223 */ /* 0x000fe200000000ff */
[C---:B0-----:R-:W-:Y:S01]  /*09d0*/  IADD3 R16, PT, PT, R22.reuse, 0x1, RZ ;  /* 0x0000000116107810 */ /* 0x041fe20007ffe0ff */
[C---:B------:R-:W-:Y:S01]  /*09e0*/  FFMA R4, R17.reuse, R4, -5.1677198410034179688 ;  /* 0xc0a55df611047423 */ /* 0x040fe20000000004 */
[C---:B------:R-:W-:Y:S01]  /*09f0*/  FFMA R14, R17.reuse, R14, 4.0586924552917480469 ;  /* 0x4081e0cf110e7423 */ /* 0x040fe2000000000e */
[----:B------:R-:W-:Y:S02]  /*0a00*/  LOP3.LUT P2, RZ, R22, 0x2, RZ, 0xc0, !PT ;  /* 0x0000000216ff7812 */ /* 0x000fe4000784c0ff */
[----:B------:R-:W-:Y:S01]  /*0a10*/  FFMA R15, R4, R15, RZ ;  /* 0x0000000f040f7223 */ /* 0x000fe200000000ff */
[----:B------:R-:W-:Y:S01]  /*0a20*/  FFMA R14, R17, R14, -4.9348020553588867188 ;  /* 0xc09de9e6110e7423 */ /* 0x000fe2000000000e */
[----:B------:R-:W-:Y:S01]  /*0a30*/  LOP3.LUT R4, R22, 0x1, RZ, 0xc0, !PT ;  /* 0x0000000116047812 */ /* 0x000fe200078ec0ff */
[----:B------:R-:W-:-:S04]  /*0a40*/  IMAD.WIDE R22, R29, 0x4, R12 ;  /* 0x000000041d167825 */ /* 0x000fc800078e020c */
[----:B------:R-:W-:Y:S01]  /*0a50*/  FFMA R15, R0, 3.1415927410125732422, R15 ;  /* 0x40490fdb000f7823 */ /* 0x000fe2000000000f */
[----:B------:R-:W-:Y:S01]  /*0a60*/  FFMA R14, R17, R14, 1 ;  /* 0x3f800000110e7423 */ /* 0x000fe2000000000e */
[----:B------:R-:W-:Y:S01]  /*0a70*/  LOP3.LUT P3, RZ, R16, 0x2, RZ, 0xc0, !PT ;  /* 0x0000000210ff7812 */ /* 0x000fe2000786c0ff */
[----:B------:R-:W-:Y:S01]  /*0a80*/  IMAD.WIDE R16, R29, 0x4, R18 ;  /* 0x000000041d107825 */ /* 0x000fe200078e0212 */
[----:B------:R-:W-:-:S04]  /*0a90*/  ISETP.NE.U32.AND P1, PT, R4, 0x1, PT ;  /* 0x000000010400780c */ /* 0x000fc80003f25070 */
[----:B------:R-:W-:Y:S02]  /*0aa0*/  FSEL R0, R14, R15, !P1 ;  /* 0x0000000f0e007208 */ /* 0x000fe40004800000 */
[----:B------:R-:W-:Y:S02]  /*0ab0*/  FSEL R14, R15, R14, !P1 ;  /* 0x0000000e0f0e7208 */ /* 0x000fe40004800000 */
[----:B------:R-:W-:Y:S01]  /*0ac0*/  FSEL R0, R0, -R0, !P2 ;  /* 0x8000000000007208 */ /* 0x000fe20005000000 */
[----:B------:R-:W-:Y:S02]  /*0ad0*/  @!P4 FMUL R0, RZ, R32 ;  /* 0x00000020ff00c220 */ /* 0x000fe40000400000 */
[----:B------:R-:W-:Y:S02]  /*0ae0*/  @P3 FADD R14, RZ, -R14 ;  /* 0x8000000eff0e3221 */ /* 0x000fe40000000000 */
[----:B------:R-:W-:Y:S01]  /*0af0*/  @P0 FADD R14, R0, 1 ;  /* 0x3f800000000e0421 */ /* 0x000fe20000000000 */
[----:B------:R-:W-:-:S03]  /*0b00*/  ISETP.NE.AND P0, PT, R30, 0xf, PT ;  /* 0x0000000f1e00780c */ /* 0x000fc60003f05270 */
[C---:B----4-:R-:W-:Y:S01]  /*0b10*/  FMUL R33, R31.reuse, R14 ;  /* 0x0000000e1f217220 */ /* 0x050fe20000400000 */
[----:B------:R-:W-:Y:S01]  /*0b20*/  FMUL R31, R31, R0 ;  /* 0x000000001f1f7220 */ /* 0x000fe20000400000 */
[----:B------:R-:W-:-:S03]  /*0b30*/  IMAD.WIDE R14, R29, 0x4, R20 ;  /* 0x000000041d0e7825 */ /* 0x000fc600078e0214 */
[----:B------:R1:W-:Y:S04]  /*0b40*/  STG.E desc[UR6][R24.64], R33 ;  /* 0x0000002118007986 */ /* 0x0003e8000c101906 */
[----:B------:R1:W-:Y:S04]  /*0b50*/  STG.E desc[UR6][R22.64], R31 ;  /* 0x0000001f16007986 */ /* 0x0003e8000c101906 */
[----:B------:R1:W-:Y:S04]  /*0b60*/  STG.E desc[UR6][R16.64], R33 ;  /* 0x0000002110007986 */ /* 0x0003e8000c101906 */
[----:B------:R1:W-:Y:S01]  /*0b70*/  STG.E desc[UR6][R14.64], R31 ;  /* 0x0000001f0e007986 */ /* 0x0003e2000c101906 */
[----:B------:R-:W-:Y:S05]  /*0b80*/  @P0 BRA `(.L_x_2) ;  /* 0xfffffff800a80947 */ /* 0x000fea000383ffff */
[----:B------:R-:W-:Y:S01]  /*0b90*/  BAR.SYNC.DEFER_BLOCKING 0x0 ;  /* 0x0000000000007b1d */ /* 0x000fe20000010000 */
[----:B-1----:R-:W-:Y:S02]  /*0ba0*/  HFMA2 R25, -RZ, RZ, 0, 0 ;  /* 0x00000000ff197431 */ /* 0x002fe400000001ff */
[----:B------:R-:W-:Y:S02]  /*0bb0*/  IMAD R4, R2, 0xf, R27 ;  /* 0x0000000f02047824 */ /* 0x000fe400078e021b */
[----:B------:R-:W-:Y:S01]  /*0bc0*/  HFMA2 R23, -RZ, RZ, 0, 0 ;  /* 0x00000000ff177431 */ /* 0x000fe200000001ff */
[----:B------:R-:W-:-:S07]  /*0bd0*/  MOV R0, 0x10 ;  /* 0x0000001000007802 */ /* 0x000fce0000000f00 */
.L_x_3:
[----:B------:R-:W-:-:S04]  /*0be0*/  IMAD.WIDE R12, R4, 0x4, R18 ;  /* 0x00000004040c7825 */ /* 0x000fc800078e0212 */
[----:B------:R-:W-:Y:S01]  /*0bf0*/  IMAD.WIDE R6, R4, 0x4, R20 ;  /* 0x0000000404067825 */ /* 0x000fe200078e0214 */
[----:B------:R-:W2:Y:S04]  /*0c00*/  LDG.E R24, desc[UR6][R12.64] ;  /* 0x000000060c187981 */ /* 0x000ea8000c1e1900 */
[----:B------:R-:W3:Y:S04]  /*0c10*/  LDG.E R28, desc[UR6][R6.64] ;  /* 0x00000006061c7981 */ /* 0x000ee8000c1e1900 */
[----:B------:R-:W4:Y:S04]  /*0c20*/  LDG.E R31, desc[UR6][R12.64+-0x4] ;  /* 0xfffffc060c1f7981 */ /* 0x000f28000c1e1900 */
[----:B------:R-:W5:Y:S04]  /*0c30*/  LDG.E R26, desc[UR6][R6.64+-0x4] ;  /* 0xfffffc06061a7981 */ /* 0x000f68000c1e1900 */
[----:B------:R-:W5:Y:S04]  /*0c40*/  LDG.E R27, desc[UR6][R12.64+-0x8] ;  /* 0xfffff8060c1b7981 */ /* 0x000f68000c1e1900 */
[----:B------:R-:W5:Y:S04]  /*0c50*/  LDG.E R15, desc[UR6][R6.64+-0x8] ;  /* 0xfffff806060f7981 */ /* 0x000f68000c1e1900 */
[----:B------:R-:W5:Y:S04]  /*0c60*/  LDG.E R14, desc[UR6][R12.64+-0xc] ;  /* 0xfffff4060c0e7981 */ /* 0x000f68000c1e1900 */
[----:B------:R-:W5:Y:S04]  /*0c70*/  LDG.E R16, desc[UR6][R6.64+-0xc] ;  /* 0xfffff40606107981 */ /* 0x000f68000c1e1900 */
[----:B------:R-:W5:Y:S04]  /*0c80*/  LDG.E R5, desc[UR6][R12.64+-0x10] ;  /* 0xfffff0060c057981 */ /* 0x000f68000c1e1900 */
[----:B------:R-:W5:Y:S01]  /*0c90*/  LDG.E R22, desc[UR6][R6.64+-0x10] ;  /* 0xfffff00606167981 */ /* 0x000f62000c1e1900 */
[----:B------:R-:W0:Y:S01]  /*0ca0*/  S2UR UR5, SR_CgaCtaId ;  /* 0x00000000000579c3 */ /* 0x000e220000008800 */
[----:B------:R-:W-:-:S02]  /*0cb0*/  UMOV UR4, 0x400 ;  /* 0x0000040000047882 */ /* 0x000fc40000000000 */
[----:B------:R-:W5:Y:S04]  /*0cc0*/  LDG.E R34, desc[UR6][R12.64+-0x14] ;  /* 0xffffec060c227981 */ /* 0x000f68000c1e1900 */
[----:B------:R-:W5:Y:S04]  /*0cd0*/  LDG.E R17, desc[UR6][R6.64+-0x14] ;  /* 0xffffec0606117981 */ /* 0x000f68000c1e1900 */
[----:B------:R-:W5:Y:S04]  /*0ce0*/  LDG.E R33, desc[UR6][R12.64+-0x18] ;  /* 0xffffe8060c217981 */ /* 0x000f68000c1e1900 */
[----:B------:R-:W5:Y:S04]  /*0cf0*/  LDG.E R35, desc[UR6][R6.64+-0x18] ;  /* 0xffffe80606237981 */ /* 0x000f68000c1e1900 */
[----:B------:R1:W5:Y:S01]  /*0d00*/  LDG.E R32, desc[UR6][R12.64+-0x1c] ;  /* 0xffffe4060c207981 */ /* 0x000362000c1e1900 */
[----:B0-----:R-:W-:-:S09]  /*0d10*/  ULEA UR4, UR5, UR4, 0x18 ;  /* 0x0000000405047291 */ /* 0x001fd2000f8ec0ff */
[----:B------:R-:W2:Y:S02]  /*0d20*/  LDS.128 R8, [R0+UR4+-0x10] ;  /* 0xfffff00400087984 */ /* 0x000ea40008000c00 */
[----:B--2---:R-:W-:Y:S01]  /*0d30*/  FFMA R24, R8, R24, R23 ;  /* 0x0000001808187223 */ /* 0x004fe20000000017 */
[----:B------:R-:W-:Y:S01]  /*0d40*/  IADD3 R23, PT, PT, R4, -0x8, RZ ;  /* 0xfffffff804177810 */ /* 0x000fe20007ffe0ff */
[----:B---3--:R-:W-:-:S04]  /*0d50*/  FFMA R29, R8, R28, R25 ;  /* 0x0000001c081d7223 */ /* 0x008fc80000000019 */
[----:B------:R-:W-:-:S04]  /*0d60*/  IMAD.WIDE R36, R23, 0x4, R18 ;  /* 0x0000000417247825 */ /* 0x000fc800078e0212 */
[-C--:B----4-:R-:W-:Y:S01]  /*0d70*/  FFMA R8, R31, R9.reuse, R24 ;  /* 0x000000091f087223 */ /* 0x090fe20000000018 */
[----:B------:R-:W-:Y:S02]  /*0d80*/  IMAD.WIDE R24, R23, 0x4, R20 ;  /* 0x0000000417187825 */ /* 0x000fe400078e0214 */
[----:B------:R-:W2:Y:S02]  /*0d90*/  LDG.E R23, desc[UR6][R6.64+-0x1c] ;  /* 0xffffe40606177981 */ /* 0x000ea4000c1e1900 */
[----:B-----5:R-:W-:Y:S02]  /*0da0*/  FFMA R30, R26, R9, R29 ;  /* 0x000000091a1e7223 */ /* 0x020fe4000000001d */
[----:B------:R-:W3:Y:S04]  /*0db0*/  LDG.E R26, desc[UR6][R36.64] ;  /* 0x00000006241a7981 */ /* 0x000ee8000c1e1900 */
[----:B------:R-:W4:Y:S01]  /*0dc0*/  LDG.E R28, desc[UR6][R24.64] ;  /* 0x00000006181c7981 */ /* 0x000f22000c1e1900 */
[----:B------:R-:W-:-:S03]  /*0dd0*/  FFMA R27, R27, R10, R8 ;  /* 0x0000000a1b1b7223 */ /* 0x000fc60000000008 */
[----:B------:R-:W5:Y:S04]  /*0de0*/  LDG.E R29, desc[UR6][R36.64+-0x4] ;  /* 0xfffffc06241d7981 */ /* 0x000f68000c1e1900 */
[----:B------:R-:W5:Y:S01]  /*0df0*/  LDG.E R31, desc[UR6][R24.64+-0x4] ;  /* 0xfffffc06181f7981 */ /* 0x000f62000c1e1900 */
[----:B------:R-:W-:Y:S01]  /*0e00*/  FFMA R9, R15, R10, R30 ;  /* 0x0000000a0f097223 */ /* 0x000fe2000000001e */
[-C--:B------:R-:W-:Y:S02]  /*0e10*/  FFMA R8, R14, R11.reuse, R27 ;  /* 0x0000000b0e087223 */ /* 0x080fe4000000001b */
[----:B-1----:R-:W0:Y:S04]  /*0e20*/  LDS.128 R12, [R0+UR4] ;  /* 0x00000004000c7984 */ /* 0x002e280008000c00 */
[----:B------:R-:W5:Y:S04]  /*0e30*/  LDG.E R30, desc[UR6][R24.64+-0x8] ;  /* 0xfffff806181e7981 */ /* 0x000f68000c1e1900 */
[----:B------:R-:W5:Y:S01]  /*0e40*/  LDG.E R27, desc[UR6][R36.64+-0x8] ;  /* 0xfffff806241b7981 */ /* 0x000f62000c1e1900 */
[----:B------:R-:W-:-:S03]  /*0e50*/  FFMA R9, R16, R11, R9 ;  /* 0x0000000b10097223 */ /* 0x000fc60000000009 */
[----:B------:R-:W5:Y:S04]  /*0e60*/  LDG.E R6, desc[UR6][R36.64+-0xc] ;  /* 0xfffff40624067981 */ /* 0x000f68000c1e1900 */
[----:B------:R-:W5:Y:S04]  /*0e70*/  LDG.E R7, desc[UR6][R24.64+-0x10] ;  /* 0xfffff00618077981 */ /* 0x000f68000c1e1900 */
[----:B------:R-:W5:Y:S01]  /*0e80*/  LDG.E R16, desc[UR6][R36.64+-0x14] ;  /* 0xffffec0624107981 */ /* 0x000f62000c1e1900 */
[C---:B0-----:R-:W-:Y:S01]  /*0e90*/  FFMA R11, R12.reuse, R5, R8 ;  /* 0x000000050c0b7223 */ /* 0x041fe20000000008 */
[----:B------:R-:W-:-:S02]  /*0ea0*/  FFMA R12, R12, R22, R9 ;  /* 0x000000160c0c7223 */ /* 0x000fc40000000009 */
[----:B------:R-:W5:Y:S04]  /*0eb0*/  LDG.E R5, desc[UR6][R36.64+-0x10] ;  /* 0xfffff00624057981 */ /* 0x000f68000c1e1900 */
[----:B------:R-:W5:Y:S01]  /*0ec0*/  LDG.E R22, desc[UR6][R24.64+-0xc] ;  /* 0xfffff40618167981 */ /* 0x000f62000c1e1900 */
[----:B------:R-:W-:-:S03]  /*0ed0*/  FFMA R34, R34, R13, R11 ;  /* 0x0000000d22227223 */ /* 0x000fc6000000000b */
[----:B------:R-:W3:Y:S01]  /*0ee0*/  LDS.128 R8, [R0+UR4+0x10] ;  /* 0x0000100400087984 */ /* 0x000ee20008000c00 */
[----:B------:R-:W-:Y:S01]  /*0ef0*/  FFMA R12, R17, R13, R12 ;  /* 0x0000000d110c7223 */ /* 0x000fe2000000000c */
[-C--:B------:R-:W-:Y:S02]  /*0f00*/  FFMA R33, R33, R14.reuse, R34 ;  /* 0x0000000e21217223 */ /* 0x080fe40000000022 */
[----:B------:R-:W5:Y:S01]  /*0f10*/  LDG.E R34, desc[UR6][R24.64+-0x18] ;  /* 0xffffe80618227981 */ /* 0x000f62000c1e1900 */
[----:B------:R-:W-:Y:S01]  /*0f20*/  FFMA R12, R35, R14, R12 ;  /* 0x0000000e230c7223 */ /* 0x000fe2000000000c */
[-C--:B------:R-:W-:Y:S02]  /*0f30*/  FFMA R13, R32, R15.reuse, R33 ;  /* 0x0000000f200d7223 */ /* 0x080fe40000000021 */
[----:B------:R-:W5:Y:S04]  /*0f40*/  LDG.E R35, desc[UR6][R24.64+-0x14] ;  /* 0xffffec0618237981 */ /* 0x000f68000c1e1900 */
[----:B------:R-:W5:Y:S04]  /*0f50*/  LDG.E R33, desc[UR6][R36.64+-0x18] ;  /* 0xffffe80624217981 */ /* 0x000f68000c1e1900 */
[----:B------:R0:W5:Y:S04]  /*0f60*/  LDG.E R17, desc[UR6][R36.64+-0x1c] ;  /* 0xffffe40624117981 */ /* 0x000168000c1e1900 */
[----:B------:R-:W5:Y:S01]  /*0f70*/  LDG.E R25, desc[UR6][R24.64+-0x1c] ;  /* 0xffffe40618197981 */ /* 0x000f62000c1e1900 */
[----:B--2---:R-:W-:Y:S01]  /*0f80*/  FFMA R23, R23, R15, R12 ;  /* 0x0000000f17177223 */ /* 0x004fe2000000000c */
[----:B---3--:R-:W-:Y:S01]  /*0f90*/  FFMA R26, R8, R26, R13 ;  /* 0x0000001a081a7223 */ /* 0x008fe2000000000d */
[----:B------:R-:W-:-:S02]  /*0fa0*/  IADD3 R13, PT, PT, R4, -0x10, RZ ;  /* 0xfffffff0040d7810 */ /* 0x000fc40007ffe0ff */
[----:B----4-:R-:W-:Y:S01]  /*0fb0*/  FFMA R28, R8, R28, R23 ;  /* 0x0000001c081c7223 */ /* 0x010fe20000000017 */
[----:B-----5:R-:W-:-:S03]  /*0fc0*/  FFMA R26, R29, R9, R26 ;  /* 0x000000091d1a7223 */ /* 0x020fc6000000001a */
[----:B------:R-:W-:Y:S01]  /*0fd0*/  FFMA R31, R31, R9, R28 ;  /* 0x000000091f1f7223 */ /* 0x000fe2000000001c */
[----:B------:R-:W-:-:S04]  /*0fe0*/  IMAD.WIDE R28, R13, 0x4, R20 ;  /* 0x000000040d1c7825 */ /* 0x000fc800078e0214 */
[----:B0-----:R-:W-:Y:S01]  /*0ff0*/  IMAD.WIDE R36, R13, 0x4, R18 ;  /* 0x000000040d247825 */ /* 0x001fe200078e0212 */
[----:B------:R-:W2:Y:S03]  /*1000*/  LDG.E R32, desc[UR6][R28.64] ;  /* 0x000000061c207981 */ /* 0x000ea6000c1e1900 */
[-C--:B------:R-:W-:Y:S01]  /*1010*/  FFMA R9, R30, R10.reuse, R31 ;  /* 0x0000000a1e097223 */ /* 0x080fe2000000001f */
[----:B------:R-:W0:Y:S04]  /*1020*/  LDS.128 R12, [R0+UR4+0x20] ;  /* 0x00002004000c7984 */ /* 0x000e280008000c00 */
[----:B------:R-:W3:Y:S01]  /*1030*/  LDG.E R31, desc[UR6][R36.64] ;  /* 0x00000006241f7981 */ /* 0x000ee2000c1e1900 */
[----:B------:R-:W-:-:S03]  /*1040*/  FFMA R27, R27, R10, R26 ;  /* 0x0000000a1b1b7223 */ /* 0x000fc6000000001a */
[----:B------:R-:W4:Y:S04]  /*1050*/  LDG.E R30, desc[UR6][R28.64+-0x4] ;  /* 0xfffffc061c1e7981 */ /* 0x000f28000c1e1900 */
[----:B------:R-:W5:Y:S01]  /*1060*/  LDG.E R26, desc[UR6][R36.64+-0x4] ;  /* 0xfffffc06241a7981 */ /* 0x000f62000c1e1900 */
[----:B------:R-:W-:-:S03]  /*1070*/  FFMA R27, R6, R11, R27 ;  /* 0x0000000b061b7223 */ /* 0x000fc6000000001b */
[----:B------:R-:W5:Y:S04]  /*1080*/  LDG.E R6, desc[UR6][R36.64+-0x8] ;  /* 0xfffff80624067981 */ /* 0x000f68000c1e1900 */
[----:B------:R-:W5:Y:S04]  /*1090*/  LDG.E R23, desc[UR6][R36.64+-0xc] ;  /* 0xfffff40624177981 */ /* 0x000f68000c1e1900 */
[----:B------:R-:W5:Y:S01]  /*10a0*/  LDG.E R24, desc[UR6][R36.64+-0x14] ;  /* 0xffffec0624187981 */ /* 0x000f62000c1e1900 */
[----:B------:R-:W-:Y:S01]  /*10b0*/  FFMA R22, R22, R11, R9 ;  /* 0x0000000b16167223 */ /* 0x000fe20000000009 */
[----:B0-----:R-:W-:-:S02]  /*10c0*/  FFMA R27, R12, R5, R27 ;  /* 0x000000050c1b7223 */ /* 0x001fc4000000001b */
[----:B------:R-:W5:Y:S01]  /*10d0*/  LDG.E R5, desc[UR6][R28.64+-0x8] ;  /* 0xfffff8061c057981 */ /* 0x000f62000c1e1900 */
[----:B------:R-:W-:Y:S01]  /*10e0*/  FFMA R12, R12, R7, R22 ;  /* 0x000000070c0c7223 */ /* 0x000fe20000000016 */
[-C--:B------:R-:W-:Y:S02]  /*10f0*/  FFMA R8, R16, R13.reuse, R27 ;  /* 0x0000000d10087223 */ /* 0x080fe4000000001b */
[----:B------:R-:W5:Y:S04]  /*1100*/  LDG.E R7, desc[UR6][R28.64+-0xc] ;  /* 0xfffff4061c077981 */ /* 0x000f68000c1e1900 */
[----:B------:R-:W5:Y:S04]  /*1110*/  LDG.E R16, desc[UR6][R36.64+-0x10] ;  /* 0xfffff00624107981 */ /* 0x000f68000c1e1900 */
[----:B------:R-:W5:Y:S04]  /*1120*/  LDG.E R22, desc[UR6][R28.64+-0x10] ;  /* 0xfffff0061c167981 */ /* 0x000f68000c1e1900 */
[----:B------:R-:W5:Y:S01]  /*1130*/  LDG.E R27, desc[UR6][R28.64+-0x14] ;  /* 0xffffec061c1b7981 */ /* 0x000f62000c1e1900 */
[----:B------:R-:W-:Y:S01]  /*1140*/  FFMA R35, R35, R13, R12 ;  /* 0x0000000d23237223 */ /* 0x000fe2000000000c */
[----:B------:R-:W-:-:S02]  /*1150*/  FFMA R12, R33, R14, R8 ;  /* 0x0000000e210c7223 */ /* 0x000fc40000000008 */
[----:B------:R-:W2:Y:S01]  /*1160*/  LDS.128 R8, [R0+UR4+0x30] ;  /* 0x0000300400087984 */ /* 0x000ea20008000c00 */
[----:B------:R-:W-:-:S03]  /*1170*/  FFMA R14, R34, R14, R35 ;  /* 0x0000000e220e7223 */ /* 0x000fc60000000023 */
[----:B------:R-:W5:Y:S01]  /*1180*/  LDG.E R34, desc[UR6][R36.64+-0x18] ;  /* 0xffffe80624227981 */ /* 0x000f62000c1e1900 */
[----:B------:R-:W-:-:S03]  /*1190*/  FFMA R17, R17, R15, R12 ;  /* 0x0000000f11117223 */ /* 0x000fc6000000000c */
[----:B------:R-:W5:Y:S04]  /*11a0*/  LDG.E R35, desc[UR6][R28.64+-0x18] ;  /* 0xffffe8061c237981 */ /* 0x000f68000c1e1900 */
[----:B------:R-:W5:Y:S01]  /*11b0*/  LDG.E R36, desc[UR6][R36.64+-0x1c] ;  /* 0xffffe40624247981 */ /* 0x000f62000c1e1900 */
[----:B------:R-:W-:-:S04]  /*11c0*/  FFMA R25, R25, R15, R14 ;  /* 0x0000000f19197223 */ /* 0x000fc8000000000e */
[----:B--2---:R-:W-:Y:S01]  /*11d0*/  FFMA R13, R8, R32, R25 ;  /* 0x00000020080d7223 */ /* 0x004fe20000000019 */
[----:B------:R-:W-:Y:S01]  /*11e0*/  IADD3 R25, PT, PT, R4, -0x18, RZ ;  /* 0xffffffe804197810 */ /* 0x000fe20007ffe0ff */
[----:B---3--:R-:W-:Y:S02]  /*11f0*/  FFMA R31, R8, R31, R17 ;  /* 0x0000001f081f7223 */ /* 0x008fe40000000011 */
[----:B------:R0:W2:Y:S01]  /*1200*/  LDG.E R17, desc[UR6][R28.64+-0x1c] ;  /* 0xffffe4061c117981 */ /* 0x0000a2000c1e1900 */
[----:B----4-:R-:W-:-:S03]  /*1210*/  FFMA R32, R30, R9, R13 ;  /* 0x000000091e207223 */ /* 0x010fc6000000000d */
[----:B------:R-:W0:Y:S01]  /*1220*/  LDS.128 R12, [R0+UR4+0x40] ;  /* 0x00004004000c7984 */ /* 0x000e220008000c00 */
[----:B-----5:R-:W-:Y:S01]  /*1230*/  FFMA R33, R26, R9, R31 ;  /* 0x000000091a217223 */ /* 0x020fe2000000001f */
[----:B------:R-:W-:-:S04]  /*1240*/  IMAD.WIDE R30, R25, 0x4, R18 ;  /* 0x00000004191e7825 */ /* 0x000fc800078e0212 */
[----:B------:R-:W-:-:S04]  /*1250*/  IMAD.WIDE R8, R25, 0x4, R20 ;  /* 0x0000000419087825 */ /* 0x000fc800078e0214 */
[----:B------:R-:W-:Y:S01]  /*1260*/  FFMA R6, R6, R10, R33 ;  /* 0x0000000a06067223 */ /* 0x000fe20000000021 */
[----:B------:R-:W3:Y:S04]  /*1270*/  LDG.E R25, desc[UR6][R30.64] ;  /* 0x000000061e197981 */ /* 0x000ee8000c1e1900 */
[----:B------:R-:W4:Y:S01]  /*1280*/  LDG.E R26, desc[UR6][R8.64] ;  /* 0x00000006081a7981 */ /* 0x000f22000c1e1900 */
[----:B------:R-:W-:-:S03]  /*1290*/  FFMA R23, R23, R11, R6 ;  /* 0x0000000b17177223 */ /* 0x000fc60000000006 */
[----:B------:R-:W5:Y:S04]  /*12a0*/  LDG.E R6, desc[UR6][R8.64+-0x4] ;  /* 0xfffffc0608067981 */ /* 0x000f68000c1e1900 */
[----:B------:R-:W5:Y:S04]  /*12b0*/  LDG.E R28, desc[UR6][R30.64+-0x14] ;  /* 0xffffec061e1c7981 */ /* 0x000f68000c1e1900 */
[----:B------:R-:W5:Y:S01]  /*12c0*/  LDG.E R33, desc[UR6][R8.64+-0x1c] ;  /* 0xffffe40608217981 */ /* 0x000f62000c1e1900 */
[----:B------:R-:W-:-:S03]  /*12d0*/  FFMA R32, R5, R10, R32 ;  /* 0x0000000a05207223 */ /* 0x000fc60000000020 */
[----:B------:R-:W5:Y:S01]  /*12e0*/  LDG.E R5, desc[UR6][R30.64+-0x4] ;  /* 0xfffffc061e057981 */ /* 0x000f62000c1e1900 */
[----:B------:R-:W-:-:S03]  /*12f0*/  FFMA R11, R7, R11, R32 ;  /* 0x0000000b070b7223 */ /* 0x000fc60000000020 */
[----:B------:R-:W5:Y:S01]  /*1300*/  LDG.E R7, desc[UR6][R30.64+-0x8] ;  /* 0xfffff8061e077981 */ /* 0x000f62000c1e1900 */
[----:B0-----:R-:W-:-:S03]  /*1310*/  FFMA R29, R12, R16, R23 ;  /* 0x000000100c1d7223 */ /* 0x001fc60000000017 */
[----:B------:R-:W5:Y:S01]  /*1320*/  LDG.E R16, desc[UR6][R8.64+-0x8] ;  /* 0xfffff80608107981 */ /* 0x000f62000c1e1900 */
[----:B------:R-:W-:-:S03]  /*1330*/  FFMA R12, R12, R22, R11 ;  /* 0x000000160c0c7223 */ /* 0x000fc6000000000b */
[----:B------:R-:W5:Y:S01]  /*1340*/  LDG.E R22, desc[UR6][R30.64+-0xc] ;  /* 0xfffff4061e167981 */ /* 0x000f62000c1e1900 */
[----:B------:R-:W-:-:S03]  /*1350*/  FFMA R11, R24, R13, R29 ;  /* 0x0000000d180b7223 */ /* 0x000fc6000000001d */
[----:B------:R-:W5:Y:S01]  /*1360*/  LDG.E R23, desc[UR6][R8.64+-0xc] ;  /* 0xfffff40608177981 */ /* 0x000f62000c1e1900 */
[----:B------:R-:W-:-:S03]  /*1370*/  FFMA R12, R27, R13, R12 ;  /* 0x0000000d1b0c7223 */ /* 0x000fc6000000000c */
[----:B------:R-:W5:Y:S04]  /*1380*/  LDG.E R24, desc[UR6][R30.64+-0x10] ;  /* 0xfffff0061e187981 */ /* 0x000f68000c1e1900 */
[----:B------:R-:W5:Y:S04]  /*1390*/  LDG.E R27, desc[UR6][R8.64+-0x10] ;  /* 0xfffff006081b7981 */ /* 0x000f68000c1e1900 */
[----:B------:R-:W5:Y:S04]  /*13a0*/  LDG.E R29, desc[UR6][R30.64+-0x18] ;  /* 0xffffe8061e1d7981 */ /* 0x000f68000c1e1900 */
[----:B------:R-:W5:Y:S04]  /*13b0*/  LDG.E R32, desc[UR6][R8.64+-0x18] ;  /* 0xffffe80608207981 */ /* 0x000f68000c1e1900 */
[----:B------:R-:W5:Y:S04]  /*13c0*/  LDG.E R30, desc[UR6][R30.64+-0x1c] ;  /* 0xffffe4061e1e7981 */ /* 0x000f68000c1e1900 */
[----:B------:R0:W5:Y:S01]  /*13d0*/  LDG.E R31, desc[UR6][R8.64+-0x14] ;  /* 0xffffec06081f7981 */ /* 0x000162000c1e1900 */
[----:B------:R-:W-:-:S04]  /*13e0*/  FFMA R11, R34, R14, R11 ;  /* 0x0000000e220b7223 */ /* 0x000fc8000000000b */
[----:B------:R-:W-:Y:S02]  /*13f0*/  FFMA R13, R36, R15, R11 ;  /* 0x0000000f240d7223 */ /* 0x000fe4000000000b */
[----:B0-----:R-:W3:Y:S01]  /*1400*/  LDS.128 R8, [R0+UR4+0x50] ;  /* 0x0000500400087984 */ /* 0x001ee20008000c00 */
[----:B------:R-:W-:Y:S01]  /*1410*/  FFMA R12, R35, R14, R12 ;  /* 0x0000000e230c7223 */ /* 0x000fe2000000000c */
[----:B------:R-:W-:-:S03]  /*1420*/  IADD3 R4, PT, PT, R4, -0x20, RZ ;  /* 0xffffffe004047810 */ /* 0x000fc60007ffe0ff */
[----:B--2---:R-:W-:Y:S01]  /*1430*/  FFMA R17, R17, R15, R12 ;  /* 0x0000000f11117223 */ /* 0x004fe2000000000c */
[C---:B---3--:R-:W-:Y:S02]  /*1440*/  FFMA R34, R8.reuse, R25, R13 ;  /* 0x0000001908227223 */ /* 0x048fe4000000000d */
[----:B------:R0:W1:Y:S01]  /*1450*/  LDS.128 R12, [R0+UR4+0x60] ;  /* 0x00006004000c7984 */ /* 0x0000620008000c00 */
[----:B----4-:R-:W-:-:S04]  /*1460*/  FFMA R17, R8, R26, R17 ;  /* 0x0000001a08117223 */ /* 0x010fc80000000011 */
[----:B-----5:R-:W-:Y:S01]  /*1470*/  FFMA R17, R6, R9, R17 ;  /* 0x0000000906117223 */ /* 0x020fe20000000011 */
[----:B0-----:R-:W-:-:S04]  /*1480*/  IADD3 R0, PT, PT, R0, 0x80, RZ ;  /* 0x0000008000007810 */ /* 0x001fc80007ffe0ff */
[----:B------:R-:W-:Y:S01]  /*1490*/  ISETP.NE.AND P0, PT, R0, 0x410, PT ;  /* 0x000004100000780c */ /* 0x000fe20003f05270 */
[----:B------:R-:W-:-:S04]  /*14a0*/  FFMA R34, R5, R9, R34 ;  /* 0x0000000905227223 */ /* 0x000fc80000000022 */
[-C--:B------:R-:W-:Y:S01]  /*14b0*/  FFMA R7, R7, R10.reuse, R34 ;  /* 0x0000000a07077223 */ /* 0x080fe20000000022 */
[----:B------:R-:W-:-:S03]  /*14c0*/  FFMA R16, R16, R10, R17 ;  /* 0x0000000a10107223 */ /* 0x000fc60000000011 */
[-C--:B------:R-:W-:Y:S01]  /*14d0*/  FFMA R7, R22, R11.reuse, R7 ;  /* 0x0000000b16077223 */ /* 0x080fe20000000007 */
[----:B------:R-:W-:-:S03]  /*14e0*/  FFMA R16, R23, R11, R16 ;  /* 0x0000000b17107223 */ /* 0x000fc60000000010 */
[C---:B-1----:R-:W-:Y:S01]  /*14f0*/  FFMA R7, R12.reuse, R24, R7 ;  /* 0x000000180c077223 */ /* 0x042fe20000000007 */
[----:B------:R-:W-:-:S03]  /*1500*/  FFMA R16, R12, R27, R16 ;  /* 0x0000001b0c107223 */ /* 0x000fc60000000010 */
[----:B------:R-:W-:-:S04]  /*1510*/  FFMA R28, R28, R13, R7 ;  /* 0x0000000d1c1c7223 */ /* 0x000fc80000000007 */
[----:B------:R-:W-:-:S04]  /*1520*/  FFMA R29, R29, R14, R28 ;  /* 0x0000000e1d1d7223 */ /* 0x000fc8000000001c */
[----:B------:R-:W-:Y:S01]  /*1530*/  FFMA R23, R30, R15, R29 ;  /* 0x0000000f1e177223 */ /* 0x000fe2000000001d */
[----:B------:R-:W-:-:S04]  /*1540*/  FFMA R31, R31, R13, R16 ;  /* 0x0000000d1f1f7223 */ /* 0x000fc80000000010 */
[----:B------:R-:W-:-:S04]  /*1550*/  FFMA R32, R32, R14, R31 ;  /* 0x0000000e20207223 */ /* 0x000fc8000000001f */
[----:B------:R-:W-:Y:S01]  /*1560*/  FFMA R25, R33, R15, R32 ;  /* 0x0000000f21197223 */ /* 0x000fe20000000020 */
[----:B------:R-:W-:Y:S06]  /*1570*/  @P0 BRA `(.L_x_3) ;  /* 0xfffffff400980947 */ /* 0x000fec000383ffff */
[----:B------:R-:W0:Y:S01]  /*1580*/  LDC.64 R4, c[0x0][0x390] ;  /* 0x0000e400ff047b82 */ /* 0x000e220000000a00 */
[----:B------:R-:W-:-:S04]  /*1590*/  LEA R3, R3, R2, 0x8 ;  /* 0x0000000203037211 */ /* 0x000fc800078e40ff */
[----:B------:R-:W-:-:S05]  /*15a0*/  SHF.L.U32 R3, R3, 0x1, RZ ;  /* 0x0000000103037819 */ /* 0x000fca00000006ff */
[----:B0-----:R-:W-:-:S05]  /*15b0*/  IMAD.WIDE R2, R3, 0x4, R4 ;  /* 0x0000000403027825 */ /* 0x001fca00078e0204 */
[----:B------:R-:W-:Y:S04]  /*15c0*/  STG.E desc[UR6][R2.64], R23 ;  /* 0x0000001702007986 */ /* 0x000fe8000c101906 */
[----:B------:R-:W-:Y:S01]  /*15d0*/  STG.E desc[UR6][R2.64+0x4], R25 ;  /* 0x0000041902007986 */ /* 0x000fe2000c101906 */
[----:B------:R-:W-:Y:S05]  /*15e0*/  EXIT ;  /* 0x000000000000794d */ /* 0x000fea0003800000 */
        .weak           $__internal_0_$__cuda_sm3x_div_rn_noftz_f32_slowpath
        .type           $__internal_0_$__cuda_sm3x_div_rn_noftz_f32_slowpath,@function
        .size           $__internal_0_$__cuda_sm3x_div_rn_noftz_f32_slowpath,(.L_x_13 - $__internal_0_$__cuda_sm3x_div_rn_noftz_f32_slowpath)
$__internal_0_$__cuda_sm3x_div_rn_noftz_f32_slowpath:
[----:B------:R-:W-:Y:S02]  /*15f0*/  SHF.R.U32.HI R7, RZ, 0x17, R5 ;  /* 0x00000017ff077819 */ /* 0x000fe40000011605 */
[----:B------:R-:W-:Y:S02]  /*1600*/  SHF.R.U32.HI R6, RZ, 0x17, R0 ;  /* 0x00000017ff067819 */ /* 0x000fe40000011600 */
[----:B------:R-:W-:Y:S02]  /*1610*/  LOP3.LUT R12, R7, 0xff, RZ, 0xc0, !PT ;  /* 0x000000ff070c7812 */ /* 0x000fe400078ec0ff */
[----:B------:R-:W-:Y:S02]  /*1620*/  LOP3.LUT R10, R6, 0xff, RZ, 0xc0, !PT ;  /* 0x000000ff060a7812 */ /* 0x000fe400078ec0ff */
[----:B------:R-:W-:Y:S02]  /*1630*/  IADD3 R8, PT, PT, R12, -0x1, RZ ;  /* 0xffffffff0c087810 */ /* 0x000fe40007ffe0ff */
[----:B------:R-:W-:-:S02]  /*1640*/  IADD3 R7, PT, PT, R10, -0x1, RZ ;  /* 0xffffffff0a077810 */ /* 0x000fc40007ffe0ff */
[----:B------:R-:W-:-:S04]  /*1650*/  ISETP.GT.U32.AND P0, PT, R8, 0xfd, PT ;  /* 0x000000fd0800780c */ /* 0x000fc80003f04070 */
[----:B------:R-:W-:-:S13]  /*1660*/  ISETP.GT.U32.OR P0, PT, R7, 0xfd, P0 ;  /* 0x000000fd0700780c */ /* 0x000fda0000704470 */
[----:B------:R-:W-:Y:S01]  /*1670*/  @!P0 MOV R6, RZ ;  /* 0x000000ff00068202 */ /* 0x000fe20000000f00 */
[----:B------:R-:W-:Y:S06]  /*1680*/  @!P0 BRA `(.L_x_4) ;  /* 0x00000000005c8947 */ /* 0x000fec0003800000 */
[----:B------:R-:W-:Y:S02]  /*1690*/  FSETP.GTU.FTZ.AND P0, PT, |R0|, +INF , PT ;  /* 0x7f8000000000780b */ /* 0x000fe40003f1c200 */
[----:B------:R-:W-:-:S04]  /*16a0*/  FSETP.GTU.FTZ.AND P1, PT, |R5|, +INF , PT ;  /* 0x7f8000000500780b */ /* 0x000fc80003f3c200 */
[----:B------:R-:W-:-:S13]  /*16b0*/  PLOP3.LUT P0, PT, P0, P1, PT, 0xf8, 0x8f ;  /* 0x00000000008f781c */ /* 0x000fda0000703f70 */
[----:B------:R-:W-:Y:S05]  /*16c0*/  @P0 BRA `(.L_x_5) ;  /* 0x0000000400440947 */ /* 0x000fea0003800000 */
[----:B------:R-:W-:-:S13]  /*16d0*/  LOP3.LUT P0, RZ, R5, 0x7fffffff, R0, 0xc8, !PT ;  /* 0x7fffffff05ff7812 */ /* 0x000fda000780c800 */
[----:B------:R-:W-:Y:S05]  /*16e0*/  @!P0 BRA `(.L_x_6) ;  /* 0x0000000400348947 */ /* 0x000fea0003800000 */
[C---:B------:R-:W-:Y:S02]  /*16f0*/  FSETP.NEU.FTZ.AND P1, PT, |R0|.reuse, +INF , PT ;  /* 0x7f8000000000780b */ /* 0x040fe40003f3d200 */
[----:B------:R-:W-:Y:S02]  /*1700*/  FSETP.NEU.FTZ.AND P2, PT, |R5|, +INF , PT ;  /* 0x7f8000000500780b */ /* 0x000fe40003f5d200 */
[----:B------:R-:W-:-:S11]  /*1710*/  FSETP.NEU.FTZ.AND P0, PT, |R0|, +INF , PT ;  /* 0x7f8000000000780b */ /* 0x000fd60003f1d200 */
[----:B------:R-:W-:Y:S05]  /*1720*/  @!P2 BRA !P1, `(.L_x_6) ;  /* 0x000000040024a947 */ /* 0x000fea0004800000 */
[----:B------:R-:W-:-:S04]  /*1730*/  LOP3.LUT P1, RZ, R0, 0x7fffffff, RZ, 0xc0, !PT ;  /* 0x7fffffff00ff7812 */ /* 0x000fc8000782c0ff */
[----:B------:R-:W-:-:S13]  /*1740*/  PLOP3.LUT P1, PT, P2, P1, PT, 0x2f, 0xf2 ;  /* 0x0000000000f2781c */ /* 0x000fda0001722577 */
[----:B------:R-:W-:Y:S05]  /*1750*/  @P1 BRA `(.L_x_7) ;  /* 0x0000000400101947 */ /* 0x000fea0003800000 */
[----:B------:R-:W-:-:S04]  /*1760*/  LOP3.LUT P1, RZ, R5, 0x7fffffff, RZ, 0xc0, !PT ;  /* 0x7fffffff05ff7812 */ /* 0x000fc8000782c0ff */
[----:B------:R-:W-:-:S13]  /*1770*/  PLOP3.LUT P0, PT, P0, P1, PT, 0x2f, 0xf2 ;  /* 0x0000000000f2781c */ /* 0x000fda0000702577 */
[----:B------:R-:W-:Y:S05]  /*1780*/  @P0 BRA `(.L_x_8) ;  /* 0x0000000000f80947 */ /* 0x000fea0003800000 */
[----:B------:R-:W-:Y:S02]  /*1790*/  ISETP.GE.AND P0, PT, R7, RZ, PT ;  /* 0x000000ff0700720c */ /* 0x000fe40003f06270 */
[----:B------:R-:W-:-:S11]  /*17a0*/  ISETP.GE.AND P1, PT, R8, RZ, PT ;  /* 0x000000ff0800720c */ /* 0x000fd60003f26270 */
[----:B------:R-:W-:Y:S01]  /*17b0*/  @P0 MOV R6, RZ ;  /* 0x000000ff00060202 */ /* 0x000fe20000000f00 */
[----:B------:R-:W-:Y:S01]  /*17c0*/  @!P0 FFMA R0, R0, 1.84467440737095516160e+19, RZ ;  /* 0x5f80000000008823 */ /* 0x000fe200000000ff */
[----:B------:R-:W-:Y:S01]  /*17d0*/  @!P0 MOV R6, 0xffffffc0 ;  /* 0xffffffc000068802 */ /* 0x000fe20000000f00 */
[----:B------:R-:W-:-:S03]  /*17e0*/  @!P1 FFMA R5, R5, 1.84467440737095516160e+19, RZ ;  /* 0x5f80000005059823 */ /* 0x000fc600000000ff */
[----:B------:R-:W-:-:S07]  /*17f0*/  @!P1 IADD3 R6, PT, PT, R6, 0x40, RZ ;  /* 0x0000004006069810 */ /* 0x000fce0007ffe0ff */
.L_x_4:
[----:B------:R-:W-:-:S04]  /*1800*/  LEA R8, R12, 0xc0800000, 0x17 ;  /* 0xc08000000c087811 */ /* 0x000fc800078eb8ff */
[----:B------:R-:W-:Y:S02]  /*1810*/  IADD3 R8, PT, PT, -R8, R5, RZ ;  /* 0x0000000508087210 */ /* 0x000fe40007ffe1ff */
[----:B------:R-:W-:Y:S02]  /*1820*/  IADD3 R5, PT, PT, R10, -0x7f, RZ ;  /* 0xffffff810a057810 */ /* 0x000fe40007ffe0ff */
[----:B------:R-:W0:Y:S01]  /*1830*/  MUFU.RCP R7, R8 ;  /* 0x0000000800077308 */ /* 0x000e220000001000 */
[----:B------:R-:W-:Y:S02]  /*1840*/  FADD.FTZ R9, -R8, -RZ ;  /* 0x800000ff08097221 */ /* 0x000fe40000010100 */
[C---:B------:R-:W-:Y:S01]  /*1850*/  IMAD R0, R5.reuse, -0x800000, R0 ;  /* 0xff80000005007824 */ /* 0x040fe200078e0200 */
[----:B------:R-:W-:-:S04]  /*1860*/  IADD3 R5, PT, PT, R5, 0x7f, -R12 ;  /* 0x0000007f05057810 */ /* 0x000fc80007ffe80c */
[----:B------:R-:W-:Y:S01]  /*1870*/  IADD3 R5, PT, PT, R5, R6, RZ ;  /* 0x0000000605057210 */ /* 0x000fe20007ffe0ff */
[----:B0-----:R-:W-:-:S04]  /*1880*/  FFMA R10, R7, R9, 1 ;  /* 0x3f800000070a7423 */ /* 0x001fc80000000009 */
[----:B------:R-:W-:-:S04]  /*1890*/  FFMA R14, R7, R10, R7 ;  /* 0x0000000a070e7223 */ /* 0x000fc80000000007 */
[----:B------:R-:W-:-:S04]  /*18a0*/  FFMA R7, R0, R14, RZ ;  /* 0x0000000e00077223 */ /* 0x000fc800000000ff */
[----:B------:R-:W-:-:S04]  /*18b0*/  FFMA R10, R9, R7, R0 ;  /* 0x00000007090a7223 */ /* 0x000fc80000000000 */
[----:B------:R-:W-:-:S04]  /*18c0*/  FFMA R11, R14, R10, R7 ;  /* 0x0000000a0e0b7223 */ /* 0x000fc80000000007 */
[----:B------:R-:W-:-:S04]  /*18d0*/  FFMA R10, R9, R11, R0 ;  /* 0x0000000b090a7223 */ /* 0x000fc80000000000 */
[----:B------:R-:W-:-:S05]  /*18e0*/  FFMA R7, R14, R10, R11 ;  /* 0x0000000a0e077223 */ /* 0x000fca000000000b */
[----:B------:R-:W-:-:S04]  /*18f0*/  SHF.R.U32.HI R0, RZ, 0x17, R7 ;  /* 0x00000017ff007819 */ /* 0x000fc80000011607 */
[----:B------:R-:W-:-:S04]  /*1900*/  LOP3.LUT R0, R0, 0xff, RZ, 0xc0, !PT ;  /* 0x000000ff00007812 */ /* 0x000fc800078ec0ff */
[----:B------:R-:W-:-:S04]  /*1910*/  IADD3 R8, PT, PT, R0, R5, RZ ;  /* 0x0000000500087210 */ /* 0x000fc80007ffe0ff */
[----:B------:R-:W-:-:S04]  /*1920*/  IADD3 R0, PT, PT, R8, -0x1, RZ ;  /* 0xffffffff08007810 */ /* 0x000fc80007ffe0ff */
[----:B------:R-:W-:-:S13]  /*1930*/  ISETP.GE.U32.AND P0, PT, R0, 0xfe, PT ;  /* 0x000000fe0000780c */ /* 0x000fda0003f06070 */
[----:B------:R-:W-:Y:S05]  /*1940*/  @!P0 BRA `(.L_x_9) ;  /* 0x0000000000808947 */ /* 0x000fea0003800000 */
[----:B------:R-:W-:-:S13]  /*1950*/  ISETP.GT.AND P0, PT, R8, 0xfe, PT ;  /* 0x000000fe0800780c */ /* 0x000fda0003f04270 */
[----:B------:R-:W-:Y:S05]  /*1960*/  @P0 BRA `(.L_x_10) ;  /* 0x00000000006c0947 */ /* 0x000fea0003800000 */
[----:B------:R-:W-:-:S13]  /*1970*/  ISETP.GE.AND P0, PT, R8, 0x1, PT ;  /* 0x000000010800780c */ /* 0x000fda0003f06270 */
[----:B------:R-:W-:Y:S05]  /*1980*/  @P0 BRA `(.L_x_11) ;  /* 0x0000000000980947 */ /* 0x000fea0003800000 */
[----:B------:R-:W-:Y:S02]  /*1990*/  ISETP.GE.AND P0, PT, R8, -0x18, PT ;  /* 0xffffffe80800780c */ /* 0x000fe40003f06270 */
[----:B------:R-:W-:-:S11]  /*19a0*/  LOP3.LUT R7, R7, 0x80000000, RZ, 0xc0, !PT ;  /* 0x8000000007077812 */ /* 0x000fd600078ec0ff */
[----:B------:R-:W-:Y:S05]  /*19b0*/  @!P0 BRA `(.L_x_11) ;  /* 0x00000000008c8947 */ /* 0x000fea0003800000 */
[-CC-:B------:R-:W-:Y:S01]  /*19c0*/  FFMA.RZ R0, R14, R10.reuse, R11.reuse ;  /* 0x0000000a0e007223 */ /* 0x180fe2000000c00b */
[----:B------:R-:W-:Y:S01]  /*19d0*/  IADD3 R9, PT, PT, R8, 0x20, RZ ;  /* 0x0000002008097810 */ /* 0x000fe20007ffe0ff */
[-CC-:B------:R-:W-:Y:S01]  /*19e0*/  FFMA.RM R5, R14, R10.reuse, R11.reuse ;  /* 0x0000000a0e057223 */ /* 0x180fe2000000400b */
[----:B------:R-:W-:Y:S02]  /*19f0*/  ISETP.NE.AND P2, PT, R8, RZ, PT ;  /* 0x000000ff0800720c */ /* 0x000fe40003f45270 */
[----:B------:R-:W-:Y:S01]  /*1a00*/  LOP3.LUT R6, R0, 0x7fffff, RZ, 0xc0, !PT ;  /* 0x007fffff00067812 */ /* 0x000fe200078ec0ff */
[----:B------:R-:W-:Y:S01]  /*1a10*/  FFMA.RP R0, R14, R10, R11 ;  /* 0x0000000a0e007223 */ /* 0x000fe2000000800b */
[----:B------:R-:W-:Y:S02]  /*1a20*/  ISETP.NE.AND P1, PT, R8, RZ, PT ;  /* 0x000000ff0800720c */ /* 0x000fe40003f25270 */
[----:B------:R-:W-:Y:S02]  /*1a30*/  LOP3.LUT R6, R6, 0x800000, RZ, 0xfc, !PT ;  /* 0x0080000006067812 */ /* 0x000fe400078efcff */
[----:B------:R-:W-:-:S02]  /*1a40*/  IADD3 R8, PT, PT, -R8, RZ, RZ ;  /* 0x000000ff08087210 */ /* 0x000fc40007ffe1ff */
[----:B------:R-:W-:Y:S02]  /*1a50*/  SHF.L.U32 R9, R6, R9, RZ ;  /* 0x0000000906097219 */ /* 0x000fe400000006ff */
[----:B------:R-:W-:Y:S02]  /*1a60*/  FSETP.NEU.FTZ.AND P0, PT, R0, R5, PT ;  /* 0x000000050000720b */ /* 0x000fe40003f1d000 */
[----:B------:R-:W-:Y:S02]  /*1a70*/  SEL R5, R8, RZ, P2 ;  /* 0x000000ff08057207 */ /* 0x000fe40001000000 */
[----:B------:R-:W-:Y:S02]  /*1a80*/  ISETP.NE.AND P1, PT, R9, RZ, P1 ;  /* 0x000000ff0900720c */ /* 0x000fe40000f25270 */
[----:B------:R-:W-:Y:S02]  /*1a90*/  SHF.R.U32.HI R5, RZ, R5, R6 ;  /* 0x00000005ff057219 */ /* 0x000fe40000011606 */
[----:B------:R-:W-:-:S02]  /*1aa0*/  PLOP3.LUT P0, PT, P0, P1, PT, 0xf8, 0x8f ;  /* 0x00000000008f781c */ /* 0x000fc40000703f70 */
[----:B------:R-:W-:Y:S02]  /*1ab0*/  SHF.R.U32.HI R9, RZ, 0x1, R5 ;  /* 0x00000001ff097819 */ /* 0x000fe40000011605 */
[----:B------:R-:W-:-:S04]  /*1ac0*/  SEL R0, RZ, 0x1, !P0 ;  /* 0x00000001ff007807 */ /* 0x000fc80004000000 */
[----:B------:R-:W-:-:S04]  /*1ad0*/  LOP3.LUT R0, R0, 0x1, R9, 0xf8, !PT ;  /* 0x0000000100007812 */ /* 0x000fc800078ef809 */
[----:B------:R-:W-:-:S04]  /*1ae0*/  LOP3.LUT R0, R0, R5, RZ, 0xc0, !PT ;  /* 0x0000000500007212 */ /* 0x000fc800078ec0ff */
[----:B------:R-:W-:-:S04]  /*1af0*/  IADD3 R0, PT, PT, R9, R0, RZ ;  /* 0x0000000009007210 */ /* 0x000fc80007ffe0ff */
[----:B------:R-:W-:Y:S01]  /*1b00*/  LOP3.LUT R7, R0, R7, RZ, 0xfc, !PT ;  /* 0x0000000700077212 */ /* 0x000fe200078efcff */
[----:B------:R-:W-:Y:S06]  /*1b10*/  BRA `(.L_x_11) ;  /* 0x0000000000347947 */ /* 0x000fec0003800000 */
.L_x_10:
[----:B------:R-:W-:-:S04]  /*1b20*/  LOP3.LUT R7, R7, 0x80000000, RZ, 0xc0, !PT ;  /* 0x8000000007077812 */ /* 0x000fc800078ec0ff */
[----:B------:R-:W-:Y:S01]  /*1b30*/  LOP3.LUT R7, R7, 0x7f800000, RZ, 0xfc, !PT ;  /* 0x7f80000007077812 */ /* 0x000fe200078efcff */
[----:B------:R-:W-:Y:S06]  /*1b40*/  BRA `(.L_x_11) ;  /* 0x0000000000287947 */ /* 0x000fec0003800000 */
.L_x_9:
[----:B------:R-:W-:Y:S01]  /*1b50*/  LEA R7, R5, R7, 0x17 ;  /* 0x0000000705077211 */ /* 0x000fe200078eb8ff */
[----:B------:R-:W-:Y:S06]  /*1b60*/  BRA `(.L_x_11) ;  /* 0x0000000000207947 */ /* 0x000fec0003800000 */
.L_x_8:
[----:B------:R-:W-:-:S04]  /*1b70*/  LOP3.LUT R0, R5, 0x80000000, R0, 0x48, !PT ;  /* 0x8000000005007812 */ /* 0x000fc800078e4800 */
[----:B------:R-:W-:Y:S01]  /*1b80*/  LOP3.LUT R7, R0, 0x7f800000, RZ, 0xfc, !PT ;  /* 0x7f80000000077812 */ /* 0x000fe200078efcff */
[----:B------:R-:W-:Y:S06]  /*1b90*/  BRA `(.L_x_11) ;  /* 0x0000000000147947 */ /* 0x000fec0003800000 */
.L_x_7:
[----:B------:R-:W-:Y:S01]  /*1ba0*/  LOP3.LUT R7, R5, 0x80000000, R0, 0x48, !PT ;  /* 0x8000000005077812 */ /* 0x000fe200078e4800 */
[----:B------:R-:W-:Y:S06]  /*1bb0*/  BRA `(.L_x_11) ;  /* 0x00000000000c7947 */ /* 0x000fec0003800000 */
.L_x_6:
[----:B------:R-:W0:Y:S01]  /*1bc0*/  MUFU.RSQ R7, -QNAN ;  /* 0xffc0000000077908 */ /* 0x000e220000001400 */
[----:B------:R-:W-:Y:S05]  /*1bd0*/  BRA `(.L_x_11) ;  /* 0x0000000000047947 */ /* 0x000fea0003800000 */
.L_x_5:
[----:B------:R-:W-:-:S07]  /*1be0*/  FADD.FTZ R7, R0, R5 ;  /* 0x0000000500077221 */ /* 0x000fce0000010000 */
.L_x_11:
[----:B------:R-:W-:-:S04]  /*1bf0*/  HFMA2 R5, -RZ, RZ, 0, 0 ;  /* 0x00000000ff057431 */ /* 0x000fc800000001ff */
[----:B0-----:R-:W-:Y:S05]  /*1c00*/  RET.REL.NODEC R4 `(_Z10kernel_ddcPfS_S_fS_S_) ;  /* 0xffffffe004fc7950 */ /* 0x001fea0003c3ffff */
.L_x_12:
[----:B------:R-:W-:-:S00]  /*1c10*/  BRA `(.L_x_12) ;  /* 0xfffffffc00fc7947 */ /* 0x000fc0000383ffff */
[----:B------:R-:W-:-:S00]  /*1c20*/  NOP ;  /* 0x0000000000007918 */ /* 0x000fc00000000000 */
        /* <DEDUP_REMOVED lines=13> */
.L_x_13:


//--------------------- .nv.shared._Z10kernel_ddcPfS_S_fS_S_ --------------------------
	.section	.nv.shared._Z10kernel_ddcPfS_S_fS_S_,"aw",@nobits
	.sectionflags	@""
	.align	4
.nv.shared._Z10kernel_ddcPfS_S_fS_S_:
	.zero		3072


//--------------------- .nv.shared.reserved.0     --------------------------
	.section	.nv.shared.reserved.0,"aw",@nobits
	.weak		__nv_reservedSMEM_offset_0_alias
	.size		__nv_reservedSMEM_offset_0_alias, 0, 64
	.other		__nv_reservedSMEM_offset_0_alias,@"STO_CUDA_RESERVED_SHARED STV_DEFAULT"
__nv_reservedSMEM_offset_0_alias:
	.zero		0
	.zero		64


//--------------------- .nv.global                --------------------------
	.section	.nv.global,"aw",@nobits
	.align	4
.nv.global:
	.type		mixed_data_re,@object
	.size		mixed_data_re,(mixed_data_im - mixed_data_re)
mixed_data_re:
	.zero		65536
	.type		mixed_data_im,@object
	.size		mixed_data_im,(.L_1 - mixed_data_im)
mixed_data_im:
	.zero		65536
.L_1:


//--------------------- .nv.constant0._Z10kernel_ddcPfS_S_fS_S_ --------------------------
	.section	.nv.constant0._Z10kernel_ddcPfS_S_fS_S_,"a",@progbits
	.sectionflags	@""
	.align	4
.nv.constant0._Z10kernel_ddcPfS_S_fS_S_:
	.zero		944


//--------------------- SYMBOLS --------------------------

	.type		.nv.reservedSmem.offset0,@object
	.size		.nv.reservedSmem.offset0,0x4
	.type		.nv.reservedSmem.cap,@object
	.size		.nv.reservedSmem.cap,0x4
